//
// Generated by NVIDIA NVVM Compiler
//
// Compiler Build ID: CL-36424714
// Cuda compilation tools, release 13.0, V13.0.88
// Based on NVVM 20.0.0
//

.version 9.0
.target sm_100
.address_size 64

	// .globl	_Z14AppendKernel_1PiS_S_i
.func  (.param .b64 func_retval0) __internal_accurate_pow
(
	.param .b64 __internal_accurate_pow_param_0
)
;

.visible .entry _Z14AppendKernel_1PiS_S_i(
	.param .u64 .ptr .align 1 _Z14AppendKernel_1PiS_S_i_param_0,
	.param .u64 .ptr .align 1 _Z14AppendKernel_1PiS_S_i_param_1,
	.param .u64 .ptr .align 1 _Z14AppendKernel_1PiS_S_i_param_2,
	.param .u32 _Z14AppendKernel_1PiS_S_i_param_3
)
{
	.reg .pred 	%p<2>;
	.reg .b32 	%r<10>;
	.reg .b64 	%rd<11>;

	ld.param.u64 	%rd1, [_Z14AppendKernel_1PiS_S_i_param_0];
	ld.param.u64 	%rd2, [_Z14AppendKernel_1PiS_S_i_param_1];
	ld.param.u64 	%rd3, [_Z14AppendKernel_1PiS_S_i_param_2];
	ld.param.u32 	%r2, [_Z14AppendKernel_1PiS_S_i_param_3];
	mov.u32 	%r3, %ctaid.x;
	shl.b32 	%r4, %r3, 10;
	mov.u32 	%r5, %tid.x;
	or.b32  	%r1, %r4, %r5;
	setp.ge.u32 	%p1, %r1, %r2;
	@%p1 bra 	$L__BB0_2;
	cvta.to.global.u64 	%rd4, %rd2;
	cvta.to.global.u64 	%rd5, %rd3;
	cvta.to.global.u64 	%rd6, %rd1;
	mul.wide.u32 	%rd7, %r1, 4;
	add.s64 	%rd8, %rd4, %rd7;
	ld.global.u32 	%r6, [%rd8];
	shl.b32 	%r7, %r6, 22;
	add.s64 	%rd9, %rd5, %rd7;
	ld.global.u32 	%r8, [%rd9];
	or.b32  	%r9, %r7, %r8;
	add.s64 	%rd10, %rd6, %rd7;
	st.global.u32 	[%rd10], %r9;
$L__BB0_2:
	ret;

}
	// .globl	_Z10ClearArrayPji
.visible .entry _Z10ClearArrayPji(
	.param .u64 .ptr .align 1 _Z10ClearArrayPji_param_0,
	.param .u32 _Z10ClearArrayPji_param_1
)
{
	.reg .pred 	%p<2>;
	.reg .b32 	%r<7>;
	.reg .b64 	%rd<5>;

	ld.param.u64 	%rd1, [_Z10ClearArrayPji_param_0];
	ld.param.u32 	%r2, [_Z10ClearArrayPji_param_1];
	mov.u32 	%r3, %ctaid.x;
	shl.b32 	%r4, %r3, 10;
	mov.u32 	%r5, %tid.x;
	or.b32  	%r1, %r4, %r5;
	setp.ge.u32 	%p1, %r1, %r2;
	@%p1 bra 	$L__BB1_2;
	cvta.to.global.u64 	%rd2, %rd1;
	mul.wide.u32 	%rd3, %r1, 4;
	add.s64 	%rd4, %rd2, %rd3;
	mov.b32 	%r6, 0;
	st.global.u32 	[%rd4], %r6;
$L__BB1_2:
	ret;

}
	// .globl	_Z10MakeFlag_3PjPii
.visible .entry _Z10MakeFlag_3PjPii(
	.param .u64 .ptr .align 1 _Z10MakeFlag_3PjPii_param_0,
	.param .u64 .ptr .align 1 _Z10MakeFlag_3PjPii_param_1,
	.param .u32 _Z10MakeFlag_3PjPii_param_2
)
{
	.reg .pred 	%p<2>;
	.reg .b32 	%r<8>;
	.reg .b64 	%rd<9>;

	ld.param.u64 	%rd1, [_Z10MakeFlag_3PjPii_param_0];
	ld.param.u64 	%rd2, [_Z10MakeFlag_3PjPii_param_1];
	ld.param.u32 	%r2, [_Z10MakeFlag_3PjPii_param_2];
	mov.u32 	%r3, %ctaid.x;
	shl.b32 	%r4, %r3, 10;
	mov.u32 	%r5, %tid.x;
	or.b32  	%r1, %r4, %r5;
	setp.ge.u32 	%p1, %r1, %r2;
	@%p1 bra 	$L__BB2_2;
	cvta.to.global.u64 	%rd3, %rd2;
	cvta.to.global.u64 	%rd4, %rd1;
	mul.wide.u32 	%rd5, %r1, 4;
	add.s64 	%rd6, %rd3, %rd5;
	ld.global.u32 	%r6, [%rd6];
	mul.wide.s32 	%rd7, %r6, 4;
	add.s64 	%rd8, %rd4, %rd7;
	mov.b32 	%r7, 1;
	st.global.u32 	[%rd8], %r7;
$L__BB2_2:
	ret;

}
	// .globl	_Z17MakeSucessorArrayPiS_S_ii
.visible .entry _Z17MakeSucessorArrayPiS_S_ii(
	.param .u64 .ptr .align 1 _Z17MakeSucessorArrayPiS_S_ii_param_0,
	.param .u64 .ptr .align 1 _Z17MakeSucessorArrayPiS_S_ii_param_1,
	.param .u64 .ptr .align 1 _Z17MakeSucessorArrayPiS_S_ii_param_2,
	.param .u32 _Z17MakeSucessorArrayPiS_S_ii_param_3,
	.param .u32 _Z17MakeSucessorArrayPiS_S_ii_param_4
)
{
	.reg .pred 	%p<5>;
	.reg .b32 	%r<18>;
	.reg .b64 	%rd<13>;
	.reg .b64 	%fd<9>;

	ld.param.u64 	%rd1, [_Z17MakeSucessorArrayPiS_S_ii_param_0];
	ld.param.u64 	%rd2, [_Z17MakeSucessorArrayPiS_S_ii_param_1];
	ld.param.u64 	%rd3, [_Z17MakeSucessorArrayPiS_S_ii_param_2];
	ld.param.u32 	%r4, [_Z17MakeSucessorArrayPiS_S_ii_param_3];
	ld.param.u32 	%r17, [_Z17MakeSucessorArrayPiS_S_ii_param_4];
	mov.u32 	%r6, %ctaid.x;
	shl.b32 	%r7, %r6, 10;
	mov.u32 	%r8, %tid.x;
	or.b32  	%r1, %r7, %r8;
	setp.ge.u32 	%p1, %r1, %r4;
	@%p1 bra 	$L__BB3_4;
	add.s32 	%r9, %r4, -1;
	setp.ge.u32 	%p2, %r1, %r9;
	@%p2 bra 	$L__BB3_3;
	cvta.to.global.u64 	%rd4, %rd2;
	mul.wide.u32 	%rd5, %r1, 4;
	add.s64 	%rd6, %rd4, %rd5;
	ld.global.u32 	%r17, [%rd6+4];
$L__BB3_3:
	mov.f64 	%fd1, 0d4000000000000000;
	{
	.reg .b32 %temp; 
	mov.b64 	{%temp, %r10}, %fd1;
	}
	mov.f64 	%fd2, 0d4036000000000000;
	{
	.reg .b32 %temp; 
	mov.b64 	{%temp, %r11}, %fd2;
	}
	and.b32  	%r13, %r11, 2146435072;
	setp.eq.s32 	%p3, %r13, 1075838976;
	{ // callseq 0, 0
	.param .b64 param0;
	st.param.f64 	[param0], 0d4036000000000000;
	.param .b64 retval0;
	call.uni (retval0), 
	__internal_accurate_pow, 
	(
	param0
	);
	ld.param.f64 	%fd3, [retval0];
	} // callseq 0
	setp.lt.s32 	%p4, %r10, 0;
	neg.f64 	%fd5, %fd3;
	selp.f64 	%fd6, %fd5, %fd3, %p3;
	selp.f64 	%fd7, %fd6, %fd3, %p4;
	add.f64 	%fd8, %fd7, 0dBFF0000000000000;
	cvt.rzi.s32.f64 	%r14, %fd8;
	cvta.to.global.u64 	%rd7, %rd3;
	mul.wide.s32 	%rd8, %r17, 4;
	add.s64 	%rd9, %rd7, %rd8;
	ld.global.u32 	%r15, [%rd9+-4];
	and.b32  	%r16, %r14, %r15;
	cvta.to.global.u64 	%rd10, %rd1;
	mul.wide.u32 	%rd11, %r1, 4;
	add.s64 	%rd12, %rd10, %rd11;
	st.global.u32 	[%rd12], %r16;
$L__BB3_4:
	ret;

}
	// .globl	_Z12RemoveCyclesPii
.visible .entry _Z12RemoveCyclesPii(
	.param .u64 .ptr .align 1 _Z12RemoveCyclesPii_param_0,
	.param .u32 _Z12RemoveCyclesPii_param_1
)
{
	.reg .pred 	%p<4>;
	.reg .b32 	%r<8>;
	.reg .b64 	%rd<7>;

	ld.param.u64 	%rd3, [_Z12RemoveCyclesPii_param_0];
	ld.param.u32 	%r3, [_Z12RemoveCyclesPii_param_1];
	mov.u32 	%r4, %ctaid.x;
	shl.b32 	%r5, %r4, 10;
	mov.u32 	%r6, %tid.x;
	or.b32  	%r1, %r5, %r6;
	setp.ge.u32 	%p1, %r1, %r3;
	@%p1 bra 	$L__BB4_5;
	cvta.to.global.u64 	%rd4, %rd3;
	mul.wide.u32 	%rd5, %r1, 4;
	add.s64 	%rd1, %rd4, %rd5;
	ld.global.u32 	%r2, [%rd1];
	mul.wide.s32 	%rd6, %r2, 4;
	add.s64 	%rd2, %rd4, %rd6;
	ld.global.u32 	%r7, [%rd2];
	setp.ne.s32 	%p2, %r1, %r7;
	@%p2 bra 	$L__BB4_5;
	setp.ge.u32 	%p3, %r1, %r2;
	@%p3 bra 	$L__BB4_4;
	st.global.u32 	[%rd1], %r1;
	bra.uni 	$L__BB4_5;
$L__BB4_4:
	st.global.u32 	[%rd2], %r2;
$L__BB4_5:
	ret;

}
	// .globl	_Z13MakePickArrayPiS_S_Pjii
.visible .entry _Z13MakePickArrayPiS_S_Pjii(
	.param .u64 .ptr .align 1 _Z13MakePickArrayPiS_S_Pjii_param_0,
	.param .u64 .ptr .align 1 _Z13MakePickArrayPiS_S_Pjii_param_1,
	.param .u64 .ptr .align 1 _Z13MakePickArrayPiS_S_Pjii_param_2,
	.param .u64 .ptr .align 1 _Z13MakePickArrayPiS_S_Pjii_param_3,
	.param .u32 _Z13MakePickArrayPiS_S_Pjii_param_4,
	.param .u32 _Z13MakePickArrayPiS_S_Pjii_param_5
)
{
	.reg .pred 	%p<4>;
	.reg .b32 	%r<15>;
	.reg .b64 	%rd<19>;

	ld.param.u64 	%rd5, [_Z13MakePickArrayPiS_S_Pjii_param_0];
	ld.param.u64 	%rd2, [_Z13MakePickArrayPiS_S_Pjii_param_1];
	ld.param.u64 	%rd3, [_Z13MakePickArrayPiS_S_Pjii_param_2];
	ld.param.u64 	%rd4, [_Z13MakePickArrayPiS_S_Pjii_param_3];
	ld.param.u32 	%r5, [_Z13MakePickArrayPiS_S_Pjii_param_4];
	ld.param.u32 	%r14, [_Z13MakePickArrayPiS_S_Pjii_param_5];
	cvta.to.global.u64 	%rd1, %rd5;
	mov.u32 	%r7, %ctaid.x;
	shl.b32 	%r8, %r7, 10;
	mov.u32 	%r9, %tid.x;
	or.b32  	%r1, %r8, %r9;
	setp.ge.u32 	%p1, %r1, %r14;
	@%p1 bra 	$L__BB5_6;
	cvta.to.global.u64 	%rd6, %rd4;
	mul.wide.u32 	%rd7, %r1, 4;
	add.s64 	%rd8, %rd6, %rd7;
	ld.global.u32 	%r2, [%rd8];
	add.s32 	%r10, %r5, -1;
	setp.ge.s32 	%p2, %r2, %r10;
	@%p2 bra 	$L__BB5_3;
	cvta.to.global.u64 	%rd9, %rd3;
	mul.wide.s32 	%rd10, %r2, 4;
	add.s64 	%rd11, %rd9, %rd10;
	ld.global.u32 	%r14, [%rd11+4];
$L__BB5_3:
	cvta.to.global.u64 	%rd12, %rd2;
	mul.wide.s32 	%rd13, %r2, 4;
	add.s64 	%rd14, %rd12, %rd13;
	ld.global.u32 	%r11, [%rd14];
	setp.eq.s32 	%p3, %r2, %r11;
	@%p3 bra 	$L__BB5_5;
	add.s32 	%r12, %r14, -1;
	add.s64 	%rd16, %rd1, %rd7;
	st.global.u32 	[%rd16], %r12;
	bra.uni 	$L__BB5_6;
$L__BB5_5:
	add.s64 	%rd18, %rd1, %rd7;
	mov.b32 	%r13, -1;
	st.global.u32 	[%rd18], %r13;
$L__BB5_6:
	ret;

}
	// .globl	_Z15MarkOutputEdgesPiS_S_PjS0_i
.visible .entry _Z15MarkOutputEdgesPiS_S_PjS0_i(
	.param .u64 .ptr .align 1 _Z15MarkOutputEdgesPiS_S_PjS0_i_param_0,
	.param .u64 .ptr .align 1 _Z15MarkOutputEdgesPiS_S_PjS0_i_param_1,
	.param .u64 .ptr .align 1 _Z15MarkOutputEdgesPiS_S_PjS0_i_param_2,
	.param .u64 .ptr .align 1 _Z15MarkOutputEdgesPiS_S_PjS0_i_param_3,
	.param .u64 .ptr .align 1 _Z15MarkOutputEdgesPiS_S_PjS0_i_param_4,
	.param .u32 _Z15MarkOutputEdgesPiS_S_PjS0_i_param_5
)
{
	.reg .pred 	%p<4>;
	.reg .b32 	%r<11>;
	.reg .b64 	%rd<21>;

	ld.param.u64 	%rd1, [_Z15MarkOutputEdgesPiS_S_PjS0_i_param_0];
	ld.param.u64 	%rd2, [_Z15MarkOutputEdgesPiS_S_PjS0_i_param_1];
	ld.param.u64 	%rd3, [_Z15MarkOutputEdgesPiS_S_PjS0_i_param_2];
	ld.param.u64 	%rd4, [_Z15MarkOutputEdgesPiS_S_PjS0_i_param_3];
	ld.param.u64 	%rd5, [_Z15MarkOutputEdgesPiS_S_PjS0_i_param_4];
	ld.param.u32 	%r3, [_Z15MarkOutputEdgesPiS_S_PjS0_i_param_5];
	mov.u32 	%r4, %ctaid.x;
	shl.b32 	%r5, %r4, 10;
	mov.u32 	%r6, %tid.x;
	or.b32  	%r1, %r5, %r6;
	setp.ge.u32 	%p1, %r1, %r3;
	@%p1 bra 	$L__BB6_4;
	cvta.to.global.u64 	%rd6, %rd1;
	mul.wide.u32 	%rd7, %r1, 4;
	add.s64 	%rd8, %rd6, %rd7;
	ld.global.u32 	%r2, [%rd8];
	setp.lt.s32 	%p2, %r2, 0;
	@%p2 bra 	$L__BB6_4;
	cvta.to.global.u64 	%rd9, %rd2;
	add.s64 	%rd11, %rd9, %rd7;
	ld.global.u32 	%r7, [%rd11];
	cvta.to.global.u64 	%rd12, %rd3;
	mul.wide.u32 	%rd13, %r2, 4;
	add.s64 	%rd14, %rd12, %rd13;
	ld.global.u32 	%r8, [%rd14];
	setp.ne.s32 	%p3, %r7, %r8;
	@%p3 bra 	$L__BB6_4;
	cvta.to.global.u64 	%rd15, %rd5;
	add.s64 	%rd17, %rd15, %rd7;
	ld.global.u32 	%r9, [%rd17];
	cvta.to.global.u64 	%rd18, %rd4;
	mul.wide.u32 	%rd19, %r9, 4;
	add.s64 	%rd20, %rd18, %rd19;
	mov.b32 	%r10, 1;
	st.global.u32 	[%rd20], %r10;
$L__BB6_4:
	ret;

}
	// .globl	_Z10SuccToCopyPiS_i
.visible .entry _Z10SuccToCopyPiS_i(
	.param .u64 .ptr .align 1 _Z10SuccToCopyPiS_i_param_0,
	.param .u64 .ptr .align 1 _Z10SuccToCopyPiS_i_param_1,
	.param .u32 _Z10SuccToCopyPiS_i_param_2
)
{
	.reg .pred 	%p<2>;
	.reg .b32 	%r<7>;
	.reg .b64 	%rd<8>;

	ld.param.u64 	%rd1, [_Z10SuccToCopyPiS_i_param_0];
	ld.param.u64 	%rd2, [_Z10SuccToCopyPiS_i_param_1];
	ld.param.u32 	%r2, [_Z10SuccToCopyPiS_i_param_2];
	mov.u32 	%r3, %ctaid.x;
	shl.b32 	%r4, %r3, 10;
	mov.u32 	%r5, %tid.x;
	or.b32  	%r1, %r4, %r5;
	setp.ge.u32 	%p1, %r1, %r2;
	@%p1 bra 	$L__BB7_2;
	cvta.to.global.u64 	%rd3, %rd1;
	cvta.to.global.u64 	%rd4, %rd2;
	mul.wide.u32 	%rd5, %r1, 4;
	add.s64 	%rd6, %rd3, %rd5;
	ld.global.u32 	%r6, [%rd6];
	add.s64 	%rd7, %rd4, %rd5;
	st.global.u32 	[%rd7], %r6;
$L__BB7_2:
	ret;

}
	// .globl	_Z25PropagateRepresentativeIDPiS_Pbi
.visible .entry _Z25PropagateRepresentativeIDPiS_Pbi(
	.param .u64 .ptr .align 1 _Z25PropagateRepresentativeIDPiS_Pbi_param_0,
	.param .u64 .ptr .align 1 _Z25PropagateRepresentativeIDPiS_Pbi_param_1,
	.param .u64 .ptr .align 1 _Z25PropagateRepresentativeIDPiS_Pbi_param_2,
	.param .u32 _Z25PropagateRepresentativeIDPiS_Pbi_param_3
)
{
	.reg .pred 	%p<3>;
	.reg .b16 	%rs<2>;
	.reg .b32 	%r<8>;
	.reg .b64 	%rd<13>;

	ld.param.u64 	%rd1, [_Z25PropagateRepresentativeIDPiS_Pbi_param_0];
	ld.param.u64 	%rd2, [_Z25PropagateRepresentativeIDPiS_Pbi_param_1];
	ld.param.u64 	%rd3, [_Z25PropagateRepresentativeIDPiS_Pbi_param_2];
	ld.param.u32 	%r3, [_Z25PropagateRepresentativeIDPiS_Pbi_param_3];
	mov.u32 	%r4, %ctaid.x;
	shl.b32 	%r5, %r4, 10;
	mov.u32 	%r6, %tid.x;
	or.b32  	%r1, %r5, %r6;
	setp.ge.u32 	%p1, %r1, %r3;
	@%p1 bra 	$L__BB8_3;
	cvta.to.global.u64 	%rd4, %rd1;
	mul.wide.u32 	%rd5, %r1, 4;
	add.s64 	%rd6, %rd4, %rd5;
	ld.global.u32 	%r7, [%rd6];
	mul.wide.s32 	%rd7, %r7, 4;
	add.s64 	%rd8, %rd4, %rd7;
	ld.global.u32 	%r2, [%rd8];
	setp.eq.s32 	%p2, %r7, %r2;
	@%p2 bra 	$L__BB8_3;
	cvta.to.global.u64 	%rd9, %rd2;
	add.s64 	%rd11, %rd9, %rd5;
	st.global.u32 	[%rd11], %r2;
	cvta.to.global.u64 	%rd12, %rd3;
	mov.b16 	%rs1, 1;
	st.global.u8 	[%rd12], %rs1;
$L__BB8_3:
	ret;

}
	// .globl	_Z10CopyToSuccPiS_i
.visible .entry _Z10CopyToSuccPiS_i(
	.param .u64 .ptr .align 1 _Z10CopyToSuccPiS_i_param_0,
	.param .u64 .ptr .align 1 _Z10CopyToSuccPiS_i_param_1,
	.param .u32 _Z10CopyToSuccPiS_i_param_2
)
{
	.reg .pred 	%p<2>;
	.reg .b32 	%r<7>;
	.reg .b64 	%rd<8>;

	ld.param.u64 	%rd1, [_Z10CopyToSuccPiS_i_param_0];
	ld.param.u64 	%rd2, [_Z10CopyToSuccPiS_i_param_1];
	ld.param.u32 	%r2, [_Z10CopyToSuccPiS_i_param_2];
	mov.u32 	%r3, %ctaid.x;
	shl.b32 	%r4, %r3, 10;
	mov.u32 	%r5, %tid.x;
	or.b32  	%r1, %r4, %r5;
	setp.ge.u32 	%p1, %r1, %r2;
	@%p1 bra 	$L__BB9_2;
	cvta.to.global.u64 	%rd3, %rd2;
	cvta.to.global.u64 	%rd4, %rd1;
	mul.wide.u32 	%rd5, %r1, 4;
	add.s64 	%rd6, %rd3, %rd5;
	ld.global.u32 	%r6, [%rd6];
	add.s64 	%rd7, %rd4, %rd5;
	st.global.u32 	[%rd7], %r6;
$L__BB9_2:
	ret;

}
	// .globl	_Z23AppendVertexIDsForSplitPyPii
.visible .entry _Z23AppendVertexIDsForSplitPyPii(
	.param .u64 .ptr .align 1 _Z23AppendVertexIDsForSplitPyPii_param_0,
	.param .u64 .ptr .align 1 _Z23AppendVertexIDsForSplitPyPii_param_1,
	.param .u32 _Z23AppendVertexIDsForSplitPyPii_param_2
)
{
	.reg .pred 	%p<2>;
	.reg .b32 	%r<6>;
	.reg .b64 	%rd<13>;

	ld.param.u64 	%rd1, [_Z23AppendVertexIDsForSplitPyPii_param_0];
	ld.param.u64 	%rd2, [_Z23AppendVertexIDsForSplitPyPii_param_1];
	ld.param.u32 	%r2, [_Z23AppendVertexIDsForSplitPyPii_param_2];
	mov.u32 	%r3, %ctaid.x;
	shl.b32 	%r4, %r3, 10;
	mov.u32 	%r5, %tid.x;
	or.b32  	%r1, %r4, %r5;
	setp.ge.u32 	%p1, %r1, %r2;
	@%p1 bra 	$L__BB10_2;
	cvta.to.global.u64 	%rd3, %rd2;
	cvta.to.global.u64 	%rd4, %rd1;
	cvt.u64.u32 	%rd5, %r1;
	shl.b64 	%rd6, %rd5, 32;
	mul.wide.u32 	%rd7, %r1, 4;
	add.s64 	%rd8, %rd3, %rd7;
	ld.global.s32 	%rd9, [%rd8];
	or.b64  	%rd10, %rd6, %rd9;
	mul.wide.u32 	%rd11, %r1, 8;
	add.s64 	%rd12, %rd4, %rd11;
	st.global.u64 	[%rd12], %rd10;
$L__BB10_2:
	ret;

}
	// .globl	_Z26MakeSuperVertexIDPerVertexPjPyS_i
.visible .entry _Z26MakeSuperVertexIDPerVertexPjPyS_i(
	.param .u64 .ptr .align 1 _Z26MakeSuperVertexIDPerVertexPjPyS_i_param_0,
	.param .u64 .ptr .align 1 _Z26MakeSuperVertexIDPerVertexPjPyS_i_param_1,
	.param .u64 .ptr .align 1 _Z26MakeSuperVertexIDPerVertexPjPyS_i_param_2,
	.param .u32 _Z26MakeSuperVertexIDPerVertexPjPyS_i_param_3
)
{
	.reg .pred 	%p<2>;
	.reg .b32 	%r<7>;
	.reg .b64 	%rd<14>;

	ld.param.u64 	%rd1, [_Z26MakeSuperVertexIDPerVertexPjPyS_i_param_0];
	ld.param.u64 	%rd2, [_Z26MakeSuperVertexIDPerVertexPjPyS_i_param_1];
	ld.param.u64 	%rd3, [_Z26MakeSuperVertexIDPerVertexPjPyS_i_param_2];
	ld.param.u32 	%r2, [_Z26MakeSuperVertexIDPerVertexPjPyS_i_param_3];
	mov.u32 	%r3, %ctaid.x;
	shl.b32 	%r4, %r3, 10;
	mov.u32 	%r5, %tid.x;
	or.b32  	%r1, %r4, %r5;
	setp.ge.u32 	%p1, %r1, %r2;
	@%p1 bra 	$L__BB11_2;
	cvta.to.global.u64 	%rd4, %rd2;
	cvta.to.global.u64 	%rd5, %rd1;
	cvta.to.global.u64 	%rd6, %rd3;
	mul.wide.u32 	%rd7, %r1, 8;
	add.s64 	%rd8, %rd4, %rd7;
	ld.global.u32 	%rd9, [%rd8+4];
	shl.b64 	%rd10, %rd9, 2;
	mul.wide.u32 	%rd11, %r1, 4;
	add.s64 	%rd12, %rd5, %rd11;
	ld.global.u32 	%r6, [%rd12];
	add.s64 	%rd13, %rd6, %rd10;
	st.global.u32 	[%rd13], %r6;
$L__BB11_2:
	ret;

}
	// .globl	_Z26CopySuperVertexIDPerVertexPjS_i
.visible .entry _Z26CopySuperVertexIDPerVertexPjS_i(
	.param .u64 .ptr .align 1 _Z26CopySuperVertexIDPerVertexPjS_i_param_0,
	.param .u64 .ptr .align 1 _Z26CopySuperVertexIDPerVertexPjS_i_param_1,
	.param .u32 _Z26CopySuperVertexIDPerVertexPjS_i_param_2
)
{
	.reg .pred 	%p<2>;
	.reg .b32 	%r<7>;
	.reg .b64 	%rd<8>;

	ld.param.u64 	%rd1, [_Z26CopySuperVertexIDPerVertexPjS_i_param_0];
	ld.param.u64 	%rd2, [_Z26CopySuperVertexIDPerVertexPjS_i_param_1];
	ld.param.u32 	%r2, [_Z26CopySuperVertexIDPerVertexPjS_i_param_2];
	mov.u32 	%r3, %ctaid.x;
	shl.b32 	%r4, %r3, 10;
	mov.u32 	%r5, %tid.x;
	or.b32  	%r1, %r4, %r5;
	setp.ge.u32 	%p1, %r1, %r2;
	@%p1 bra 	$L__BB12_2;
	cvta.to.global.u64 	%rd3, %rd2;
	cvta.to.global.u64 	%rd4, %rd1;
	mul.wide.u32 	%rd5, %r1, 4;
	add.s64 	%rd6, %rd3, %rd5;
	ld.global.u32 	%r6, [%rd6];
	add.s64 	%rd7, %rd4, %rd5;
	st.global.u32 	[%rd7], %r6;
$L__BB12_2:
	ret;

}
	// .globl	_Z15MakeFlagForScanPjPyi
.visible .entry _Z15MakeFlagForScanPjPyi(
	.param .u64 .ptr .align 1 _Z15MakeFlagForScanPjPyi_param_0,
	.param .u64 .ptr .align 1 _Z15MakeFlagForScanPjPyi_param_1,
	.param .u32 _Z15MakeFlagForScanPjPyi_param_2
)
{
	.reg .pred 	%p<7>;
	.reg .b32 	%r<12>;
	.reg .b64 	%rd<16>;
	.reg .b64 	%fd<9>;

	ld.param.u64 	%rd1, [_Z15MakeFlagForScanPjPyi_param_0];
	ld.param.u64 	%rd2, [_Z15MakeFlagForScanPjPyi_param_1];
	ld.param.u32 	%r2, [_Z15MakeFlagForScanPjPyi_param_2];
	mov.u32 	%r3, %ctaid.x;
	shl.b32 	%r4, %r3, 10;
	mov.u32 	%r5, %tid.x;
	or.b32  	%r1, %r4, %r5;
	setp.ge.u32 	%p1, %r1, %r2;
	setp.eq.s32 	%p2, %r1, 0;
	or.pred  	%p3, %p2, %p1;
	@%p3 bra 	$L__BB13_3;
	cvta.to.global.u64 	%rd3, %rd2;
	mov.f64 	%fd1, 0d4000000000000000;
	{
	.reg .b32 %temp; 
	mov.b64 	{%temp, %r6}, %fd1;
	}
	mov.f64 	%fd2, 0d4040000000000000;
	{
	.reg .b32 %temp; 
	mov.b64 	{%temp, %r7}, %fd2;
	}
	and.b32  	%r9, %r7, 2146435072;
	setp.eq.s32 	%p4, %r9, 1070596096;
	{ // callseq 1, 0
	.param .b64 param0;
	st.param.f64 	[param0], 0d4040000000000000;
	.param .b64 retval0;
	call.uni (retval0), 
	__internal_accurate_pow, 
	(
	param0
	);
	ld.param.f64 	%fd3, [retval0];
	} // callseq 1
	setp.lt.s32 	%p5, %r6, 0;
	neg.f64 	%fd5, %fd3;
	selp.f64 	%fd6, %fd5, %fd3, %p4;
	selp.f64 	%fd7, %fd6, %fd3, %p5;
	add.f64 	%fd8, %fd7, 0dBFF0000000000000;
	cvt.rzi.u64.f64 	%rd4, %fd8;
	add.s32 	%r10, %r1, -1;
	mul.wide.u32 	%rd5, %r10, 8;
	add.s64 	%rd6, %rd3, %rd5;
	ld.global.u64 	%rd7, [%rd6];
	mul.wide.u32 	%rd8, %r1, 8;
	add.s64 	%rd9, %rd3, %rd8;
	ld.global.u64 	%rd10, [%rd9];
	xor.b64  	%rd11, %rd10, %rd7;
	and.b64  	%rd12, %rd11, %rd4;
	setp.eq.s64 	%p6, %rd12, 0;
	@%p6 bra 	$L__BB13_3;
	cvta.to.global.u64 	%rd13, %rd1;
	mul.wide.u32 	%rd14, %r1, 4;
	add.s64 	%rd15, %rd13, %rd14;
	mov.b32 	%r11, 1;
	st.global.u32 	[%rd15], %r11;
$L__BB13_3:
	ret;

}
	// .globl	_Z15MakeFlagForUIdsPjPii
.visible .entry _Z15MakeFlagForUIdsPjPii(
	.param .u64 .ptr .align 1 _Z15MakeFlagForUIdsPjPii_param_0,
	.param .u64 .ptr .align 1 _Z15MakeFlagForUIdsPjPii_param_1,
	.param .u32 _Z15MakeFlagForUIdsPjPii_param_2
)
{
	.reg .pred 	%p<4>;
	.reg .b32 	%r<8>;
	.reg .b64 	%rd<9>;

	ld.param.u64 	%rd1, [_Z15MakeFlagForUIdsPjPii_param_0];
	ld.param.u64 	%rd2, [_Z15MakeFlagForUIdsPjPii_param_1];
	ld.param.u32 	%r2, [_Z15MakeFlagForUIdsPjPii_param_2];
	mov.u32 	%r3, %ctaid.x;
	shl.b32 	%r4, %r3, 10;
	mov.u32 	%r5, %tid.x;
	or.b32  	%r1, %r4, %r5;
	setp.ge.u32 	%p1, %r1, %r2;
	setp.eq.s32 	%p2, %r1, 0;
	or.pred  	%p3, %p2, %p1;
	@%p3 bra 	$L__BB14_2;
	cvta.to.global.u64 	%rd3, %rd2;
	cvta.to.global.u64 	%rd4, %rd1;
	mul.wide.u32 	%rd5, %r1, 4;
	add.s64 	%rd6, %rd3, %rd5;
	ld.global.u32 	%r6, [%rd6];
	mul.wide.s32 	%rd7, %r6, 4;
	add.s64 	%rd8, %rd4, %rd7;
	mov.b32 	%r7, 1;
	st.global.u32 	[%rd8], %r7;
$L__BB14_2:
	ret;

}
	// .globl	_Z13CopyEdgeArrayPiPji
.visible .entry _Z13CopyEdgeArrayPiPji(
	.param .u64 .ptr .align 1 _Z13CopyEdgeArrayPiPji_param_0,
	.param .u64 .ptr .align 1 _Z13CopyEdgeArrayPiPji_param_1,
	.param .u32 _Z13CopyEdgeArrayPiPji_param_2
)
{
	.reg .pred 	%p<2>;
	.reg .b32 	%r<7>;
	.reg .b64 	%rd<8>;

	ld.param.u64 	%rd1, [_Z13CopyEdgeArrayPiPji_param_0];
	ld.param.u64 	%rd2, [_Z13CopyEdgeArrayPiPji_param_1];
	ld.param.u32 	%r2, [_Z13CopyEdgeArrayPiPji_param_2];
	mov.u32 	%r3, %ctaid.x;
	shl.b32 	%r4, %r3, 10;
	mov.u32 	%r5, %tid.x;
	or.b32  	%r1, %r4, %r5;
	setp.ge.u32 	%p1, %r1, %r2;
	@%p1 bra 	$L__BB15_2;
	cvta.to.global.u64 	%rd3, %rd1;
	cvta.to.global.u64 	%rd4, %rd2;
	mul.wide.u32 	%rd5, %r1, 4;
	add.s64 	%rd6, %rd3, %rd5;
	ld.global.u32 	%r6, [%rd6];
	add.s64 	%rd7, %rd4, %rd5;
	st.global.u32 	[%rd7], %r6;
$L__BB15_2:
	ret;

}
	// .globl	_Z15RemoveSelfEdgesPiPjS0_PyS0_i
.visible .entry _Z15RemoveSelfEdgesPiPjS0_PyS0_i(
	.param .u64 .ptr .align 1 _Z15RemoveSelfEdgesPiPjS0_PyS0_i_param_0,
	.param .u64 .ptr .align 1 _Z15RemoveSelfEdgesPiPjS0_PyS0_i_param_1,
	.param .u64 .ptr .align 1 _Z15RemoveSelfEdgesPiPjS0_PyS0_i_param_2,
	.param .u64 .ptr .align 1 _Z15RemoveSelfEdgesPiPjS0_PyS0_i_param_3,
	.param .u64 .ptr .align 1 _Z15RemoveSelfEdgesPiPjS0_PyS0_i_param_4,
	.param .u32 _Z15RemoveSelfEdgesPiPjS0_PyS0_i_param_5
)
{
	.reg .pred 	%p<3>;
	.reg .b32 	%r<11>;
	.reg .b64 	%rd<18>;

	ld.param.u64 	%rd1, [_Z15RemoveSelfEdgesPiPjS0_PyS0_i_param_0];
	ld.param.u64 	%rd2, [_Z15RemoveSelfEdgesPiPjS0_PyS0_i_param_1];
	ld.param.u64 	%rd3, [_Z15RemoveSelfEdgesPiPjS0_PyS0_i_param_2];
	ld.param.u64 	%rd4, [_Z15RemoveSelfEdgesPiPjS0_PyS0_i_param_4];
	ld.param.u32 	%r2, [_Z15RemoveSelfEdgesPiPjS0_PyS0_i_param_5];
	mov.u32 	%r3, %ctaid.x;
	shl.b32 	%r4, %r3, 10;
	mov.u32 	%r5, %tid.x;
	or.b32  	%r1, %r4, %r5;
	setp.ge.u32 	%p1, %r1, %r2;
	@%p1 bra 	$L__BB16_3;
	cvta.to.global.u64 	%rd5, %rd2;
	cvta.to.global.u64 	%rd6, %rd1;
	cvta.to.global.u64 	%rd7, %rd3;
	mul.wide.u32 	%rd8, %r1, 4;
	add.s64 	%rd9, %rd5, %rd8;
	ld.global.u32 	%r6, [%rd9];
	add.s64 	%rd10, %rd6, %rd8;
	ld.global.u32 	%r7, [%rd10];
	mul.wide.u32 	%rd11, %r6, 4;
	add.s64 	%rd12, %rd7, %rd11;
	ld.global.u32 	%r8, [%rd12];
	mul.wide.u32 	%rd13, %r7, 4;
	add.s64 	%rd14, %rd7, %rd13;
	ld.global.u32 	%r9, [%rd14];
	setp.ne.s32 	%p2, %r8, %r9;
	@%p2 bra 	$L__BB16_3;
	cvta.to.global.u64 	%rd15, %rd4;
	add.s64 	%rd17, %rd15, %rd8;
	mov.b32 	%r10, 10000000;
	st.global.u32 	[%rd17], %r10;
$L__BB16_3:
	ret;

}
	// .globl	_Z17CopyEdgeArrayBackPiPji
.visible .entry _Z17CopyEdgeArrayBackPiPji(
	.param .u64 .ptr .align 1 _Z17CopyEdgeArrayBackPiPji_param_0,
	.param .u64 .ptr .align 1 _Z17CopyEdgeArrayBackPiPji_param_1,
	.param .u32 _Z17CopyEdgeArrayBackPiPji_param_2
)
{
	.reg .pred 	%p<2>;
	.reg .b32 	%r<7>;
	.reg .b64 	%rd<8>;

	ld.param.u64 	%rd1, [_Z17CopyEdgeArrayBackPiPji_param_0];
	ld.param.u64 	%rd2, [_Z17CopyEdgeArrayBackPiPji_param_1];
	ld.param.u32 	%r2, [_Z17CopyEdgeArrayBackPiPji_param_2];
	mov.u32 	%r3, %ctaid.x;
	shl.b32 	%r4, %r3, 10;
	mov.u32 	%r5, %tid.x;
	or.b32  	%r1, %r4, %r5;
	setp.ge.u32 	%p1, %r1, %r2;
	@%p1 bra 	$L__BB17_2;
	cvta.to.global.u64 	%rd3, %rd2;
	cvta.to.global.u64 	%rd4, %rd1;
	mul.wide.u32 	%rd5, %r1, 4;
	add.s64 	%rd6, %rd3, %rd5;
	ld.global.u32 	%r6, [%rd6];
	add.s64 	%rd7, %rd4, %rd5;
	st.global.u32 	[%rd7], %r6;
$L__BB17_2:
	ret;

}
	// .globl	_Z29AppendForDuplicateEdgeRemovalPyPiPjS0_S1_i
.visible .entry _Z29AppendForDuplicateEdgeRemovalPyPiPjS0_S1_i(
	.param .u64 .ptr .align 1 _Z29AppendForDuplicateEdgeRemovalPyPiPjS0_S1_i_param_0,
	.param .u64 .ptr .align 1 _Z29AppendForDuplicateEdgeRemovalPyPiPjS0_S1_i_param_1,
	.param .u64 .ptr .align 1 _Z29AppendForDuplicateEdgeRemovalPyPiPjS0_S1_i_param_2,
	.param .u64 .ptr .align 1 _Z29AppendForDuplicateEdgeRemovalPyPiPjS0_S1_i_param_3,
	.param .u64 .ptr .align 1 _Z29AppendForDuplicateEdgeRemovalPyPiPjS0_S1_i_param_4,
	.param .u32 _Z29AppendForDuplicateEdgeRemovalPyPiPjS0_S1_i_param_5
)
{
	.reg .pred 	%p<5>;
	.reg .b32 	%r<10>;
	.reg .b64 	%rd<31>;

	ld.param.u64 	%rd3, [_Z29AppendForDuplicateEdgeRemovalPyPiPjS0_S1_i_param_0];
	ld.param.u64 	%rd4, [_Z29AppendForDuplicateEdgeRemovalPyPiPjS0_S1_i_param_1];
	ld.param.u64 	%rd5, [_Z29AppendForDuplicateEdgeRemovalPyPiPjS0_S1_i_param_2];
	ld.param.u64 	%rd6, [_Z29AppendForDuplicateEdgeRemovalPyPiPjS0_S1_i_param_3];
	ld.param.u64 	%rd7, [_Z29AppendForDuplicateEdgeRemovalPyPiPjS0_S1_i_param_4];
	ld.param.u32 	%r4, [_Z29AppendForDuplicateEdgeRemovalPyPiPjS0_S1_i_param_5];
	mov.u32 	%r5, %ctaid.x;
	shl.b32 	%r6, %r5, 10;
	mov.u32 	%r7, %tid.x;
	or.b32  	%r1, %r6, %r7;
	setp.ge.u32 	%p1, %r1, %r4;
	@%p1 bra 	$L__BB18_4;
	cvta.to.global.u64 	%rd9, %rd5;
	cvta.to.global.u64 	%rd10, %rd4;
	mul.wide.u32 	%rd11, %r1, 4;
	add.s64 	%rd12, %rd9, %rd11;
	ld.global.u32 	%r8, [%rd12];
	add.s64 	%rd13, %rd10, %rd11;
	ld.global.u32 	%r3, [%rd13];
	setp.eq.s32 	%p2, %r3, 10000000;
	setp.eq.s32 	%p3, %r8, 10000000;
	or.pred  	%p4, %p2, %p3;
	mov.b64 	%rd30, -7451627140589551616;
	@%p4 bra 	$L__BB18_3;
	cvta.to.global.u64 	%rd14, %rd7;
	mul.wide.u32 	%rd15, %r8, 4;
	add.s64 	%rd16, %rd14, %rd15;
	mul.wide.u32 	%rd17, %r3, 4;
	add.s64 	%rd18, %rd14, %rd17;
	ld.global.u32 	%r9, [%rd18];
	ld.global.u32 	%rd19, [%rd16];
	shl.b64 	%rd20, %rd19, 40;
	mul.wide.u32 	%rd21, %r9, 65536;
	or.b64  	%rd30, %rd21, %rd20;
$L__BB18_3:
	cvta.to.global.u64 	%rd22, %rd6;
	add.s64 	%rd24, %rd22, %rd11;
	ld.global.s32 	%rd25, [%rd24];
	or.b64  	%rd26, %rd30, %rd25;
	cvta.to.global.u64 	%rd27, %rd3;
	mul.wide.u32 	%rd28, %r1, 8;
	add.s64 	%rd29, %rd27, %rd28;
	st.global.u64 	[%rd29], %rd26;
$L__BB18_4:
	ret;

}
	// .globl	_Z11MarkEdgesUVPjPyS_i
.visible .entry _Z11MarkEdgesUVPjPyS_i(
	.param .u64 .ptr .align 1 _Z11MarkEdgesUVPjPyS_i_param_0,
	.param .u64 .ptr .align 1 _Z11MarkEdgesUVPjPyS_i_param_1,
	.param .u64 .ptr .align 1 _Z11MarkEdgesUVPjPyS_i_param_2,
	.param .u32 _Z11MarkEdgesUVPjPyS_i_param_3
)
{
	.reg .pred 	%p<5>;
	.reg .b32 	%r<10>;
	.reg .b64 	%rd<17>;

	ld.param.u64 	%rd5, [_Z11MarkEdgesUVPjPyS_i_param_0];
	ld.param.u64 	%rd3, [_Z11MarkEdgesUVPjPyS_i_param_1];
	ld.param.u64 	%rd4, [_Z11MarkEdgesUVPjPyS_i_param_2];
	ld.param.u32 	%r2, [_Z11MarkEdgesUVPjPyS_i_param_3];
	cvta.to.global.u64 	%rd1, %rd5;
	mov.u32 	%r3, %ctaid.x;
	shl.b32 	%r4, %r3, 10;
	mov.u32 	%r5, %tid.x;
	or.b32  	%r1, %r4, %r5;
	setp.ge.u32 	%p1, %r1, %r2;
	@%p1 bra 	$L__BB19_7;
	setp.eq.s32 	%p2, %r1, 0;
	@%p2 bra 	$L__BB19_6;
	cvta.to.global.u64 	%rd6, %rd3;
	mul.wide.u32 	%rd7, %r1, 8;
	add.s64 	%rd8, %rd6, %rd7;
	ld.global.u64 	%rd9, [%rd8];
	shr.u64 	%rd2, %rd9, 16;
	add.s32 	%r6, %r1, -1;
	mul.wide.u32 	%rd10, %r6, 8;
	add.s64 	%rd11, %rd6, %rd10;
	ld.global.u64 	%rd12, [%rd11];
	shr.u64 	%rd13, %rd12, 16;
	setp.le.u64 	%p3, %rd2, %rd13;
	@%p3 bra 	$L__BB19_4;
	mul.wide.u32 	%rd14, %r1, 4;
	add.s64 	%rd15, %rd1, %rd14;
	mov.b32 	%r7, 1;
	st.global.u32 	[%rd15], %r7;
$L__BB19_4:
	setp.ne.s64 	%p4, %rd2, 167772170000000;
	@%p4 bra 	$L__BB19_7;
	cvta.to.global.u64 	%rd16, %rd4;
	atom.global.min.u32 	%r8, [%rd16], %r1;
	bra.uni 	$L__BB19_7;
$L__BB19_6:
	mov.b32 	%r9, 1;
	st.global.u32 	[%rd1], %r9;
$L__BB19_7:
	ret;

}
	// .globl	_Z15CompactEdgeListPiS_PjS0_S0_S0_PyS_S1_S0_S_S_
.visible .entry _Z15CompactEdgeListPiS_PjS0_S0_S0_PyS_S1_S0_S_S_(
	.param .u64 .ptr .align 1 _Z15CompactEdgeListPiS_PjS0_S0_S0_PyS_S1_S0_S_S__param_0,
	.param .u64 .ptr .align 1 _Z15CompactEdgeListPiS_PjS0_S0_S0_PyS_S1_S0_S_S__param_1,
	.param .u64 .ptr .align 1 _Z15CompactEdgeListPiS_PjS0_S0_S0_PyS_S1_S0_S_S__param_2,
	.param .u64 .ptr .align 1 _Z15CompactEdgeListPiS_PjS0_S0_S0_PyS_S1_S0_S_S__param_3,
	.param .u64 .ptr .align 1 _Z15CompactEdgeListPiS_PjS0_S0_S0_PyS_S1_S0_S_S__param_4,
	.param .u64 .ptr .align 1 _Z15CompactEdgeListPiS_PjS0_S0_S0_PyS_S1_S0_S_S__param_5,
	.param .u64 .ptr .align 1 _Z15CompactEdgeListPiS_PjS0_S0_S0_PyS_S1_S0_S_S__param_6,
	.param .u64 .ptr .align 1 _Z15CompactEdgeListPiS_PjS0_S0_S0_PyS_S1_S0_S_S__param_7,
	.param .u64 .ptr .align 1 _Z15CompactEdgeListPiS_PjS0_S0_S0_PyS_S1_S0_S_S__param_8,
	.param .u64 .ptr .align 1 _Z15CompactEdgeListPiS_PjS0_S0_S0_PyS_S1_S0_S_S__param_9,
	.param .u64 .ptr .align 1 _Z15CompactEdgeListPiS_PjS0_S0_S0_PyS_S1_S0_S_S__param_10,
	.param .u64 .ptr .align 1 _Z15CompactEdgeListPiS_PjS0_S0_S0_PyS_S1_S0_S_S__param_11
)
{
	.reg .pred 	%p<9>;
	.reg .b32 	%r<21>;
	.reg .b64 	%rd<51>;
	.reg .b64 	%fd<16>;

	ld.param.u64 	%rd6, [_Z15CompactEdgeListPiS_PjS0_S0_S0_PyS_S1_S0_S_S__param_1];
	ld.param.u64 	%rd8, [_Z15CompactEdgeListPiS_PjS0_S0_S0_PyS_S1_S0_S_S__param_3];
	ld.param.u64 	%rd9, [_Z15CompactEdgeListPiS_PjS0_S0_S0_PyS_S1_S0_S_S__param_4];
	ld.param.u64 	%rd10, [_Z15CompactEdgeListPiS_PjS0_S0_S0_PyS_S1_S0_S_S__param_5];
	ld.param.u64 	%rd11, [_Z15CompactEdgeListPiS_PjS0_S0_S0_PyS_S1_S0_S_S__param_6];
	ld.param.u64 	%rd12, [_Z15CompactEdgeListPiS_PjS0_S0_S0_PyS_S1_S0_S_S__param_7];
	ld.param.u64 	%rd13, [_Z15CompactEdgeListPiS_PjS0_S0_S0_PyS_S1_S0_S_S__param_8];
	ld.param.u64 	%rd16, [_Z15CompactEdgeListPiS_PjS0_S0_S0_PyS_S1_S0_S_S__param_9];
	ld.param.u64 	%rd14, [_Z15CompactEdgeListPiS_PjS0_S0_S0_PyS_S1_S0_S_S__param_10];
	ld.param.u64 	%rd15, [_Z15CompactEdgeListPiS_PjS0_S0_S0_PyS_S1_S0_S_S__param_11];
	cvta.to.global.u64 	%rd17, %rd16;
	mov.u32 	%r2, %ctaid.x;
	shl.b32 	%r3, %r2, 10;
	mov.u32 	%r4, %tid.x;
	or.b32  	%r1, %r3, %r4;
	ld.global.u32 	%r5, [%rd17];
	setp.ge.u32 	%p1, %r1, %r5;
	@%p1 bra 	$L__BB20_4;
	cvta.to.global.u64 	%rd18, %rd10;
	mul.wide.u32 	%rd19, %r1, 4;
	add.s64 	%rd20, %rd18, %rd19;
	ld.global.u32 	%r6, [%rd20];
	setp.ne.s32 	%p2, %r6, 1;
	@%p2 bra 	$L__BB20_4;
	cvta.to.global.u64 	%rd21, %rd11;
	mul.wide.u32 	%rd22, %r1, 8;
	add.s64 	%rd23, %rd21, %rd22;
	ld.global.u64 	%rd24, [%rd23];
	cvta.to.global.u64 	%rd25, %rd9;
	add.s64 	%rd1, %rd25, %rd19;
	mov.f64 	%fd1, 0d4000000000000000;
	{
	.reg .b32 %temp; 
	mov.b64 	{%temp, %r7}, %fd1;
	}
	mov.f64 	%fd2, 0d4030000000000000;
	{
	.reg .b32 %temp; 
	mov.b64 	{%temp, %r8}, %fd2;
	}
	and.b32  	%r10, %r8, 2146435072;
	setp.eq.s32 	%p3, %r10, 1072693248;
	{ // callseq 2, 0
	.param .b64 param0;
	st.param.f64 	[param0], 0d4030000000000000;
	.param .b64 retval0;
	call.uni (retval0), 
	__internal_accurate_pow, 
	(
	param0
	);
	ld.param.f64 	%fd3, [retval0];
	} // callseq 2
	setp.lt.s32 	%p4, %r7, 0;
	neg.f64 	%fd5, %fd3;
	selp.f64 	%fd6, %fd5, %fd3, %p3;
	selp.f64 	%fd7, %fd6, %fd3, %p4;
	add.f64 	%fd8, %fd7, 0dBFF0000000000000;
	cvt.rzi.u64.f64 	%rd27, %fd8;
	and.b64  	%rd2, %rd27, %rd24;
	shr.u64 	%rd28, %rd24, 16;
	mov.f64 	%fd9, 0d4038000000000000;
	{
	.reg .b32 %temp; 
	mov.b64 	{%temp, %r11}, %fd9;
	}
	and.b32  	%r13, %r11, 2146435072;
	setp.eq.s32 	%p5, %r13, 1073741824;
	{ // callseq 3, 0
	.param .b64 param0;
	st.param.f64 	[param0], 0d4038000000000000;
	.param .b64 retval0;
	call.uni (retval0), 
	__internal_accurate_pow, 
	(
	param0
	);
	ld.param.f64 	%fd10, [retval0];
	} // callseq 3
	neg.f64 	%fd12, %fd10;
	selp.f64 	%fd13, %fd12, %fd10, %p5;
	selp.f64 	%fd14, %fd13, %fd10, %p4;
	add.f64 	%fd15, %fd14, 0dBFF0000000000000;
	cvt.rzi.u64.f64 	%rd29, %fd15;
	and.b64  	%rd30, %rd29, %rd28;
	shr.u64 	%rd4, %rd24, 40;
	setp.eq.s64 	%p6, %rd4, 10000000;
	setp.eq.s64 	%p7, %rd30, 10000000;
	or.pred  	%p8, %p6, %p7;
	@%p8 bra 	$L__BB20_4;
	ld.param.u64 	%rd50, [_Z15CompactEdgeListPiS_PjS0_S0_S0_PyS_S1_S0_S_S__param_2];
	ld.param.u64 	%rd49, [_Z15CompactEdgeListPiS_PjS0_S0_S0_PyS_S1_S0_S_S__param_0];
	ld.global.u32 	%r14, [%rd1];
	cvta.to.global.u64 	%rd31, %rd13;
	add.s64 	%rd33, %rd31, %rd22;
	ld.global.u64 	%rd34, [%rd33];
	cvta.to.global.u64 	%rd35, %rd50;
	shl.b64 	%rd36, %rd34, 2;
	add.s64 	%rd37, %rd35, %rd36;
	ld.global.u32 	%r15, [%rd37];
	cvta.to.global.u64 	%rd38, %rd8;
	mul.wide.u32 	%rd39, %r14, 4;
	add.s64 	%rd40, %rd38, %rd39;
	st.global.u32 	[%rd40], %r15;
	cvta.to.global.u64 	%rd41, %rd12;
	add.s64 	%rd42, %rd41, %rd39;
	st.global.u32 	[%rd42], %rd4;
	cvt.u32.u64 	%r16, %rd30;
	cvta.to.global.u64 	%rd43, %rd49;
	add.s64 	%rd44, %rd43, %rd39;
	st.global.u32 	[%rd44], %r16;
	cvta.to.global.u64 	%rd45, %rd6;
	add.s64 	%rd46, %rd45, %rd39;
	st.global.u32 	[%rd46], %rd2;
	add.s32 	%r17, %r14, 1;
	cvta.to.global.u64 	%rd47, %rd14;
	atom.global.max.s32 	%r18, [%rd47], %r17;
	add.s32 	%r19, %r16, 1;
	cvta.to.global.u64 	%rd48, %rd15;
	atom.global.max.s32 	%r20, [%rd48], %r19;
$L__BB20_4:
	ret;

}
	// .globl	_Z11CopyEdgeMapPjS_i
.visible .entry _Z11CopyEdgeMapPjS_i(
	.param .u64 .ptr .align 1 _Z11CopyEdgeMapPjS_i_param_0,
	.param .u64 .ptr .align 1 _Z11CopyEdgeMapPjS_i_param_1,
	.param .u32 _Z11CopyEdgeMapPjS_i_param_2
)
{
	.reg .pred 	%p<2>;
	.reg .b32 	%r<7>;
	.reg .b64 	%rd<8>;

	ld.param.u64 	%rd1, [_Z11CopyEdgeMapPjS_i_param_0];
	ld.param.u64 	%rd2, [_Z11CopyEdgeMapPjS_i_param_1];
	ld.param.u32 	%r2, [_Z11CopyEdgeMapPjS_i_param_2];
	mov.u32 	%r3, %ctaid.x;
	shl.b32 	%r4, %r3, 10;
	mov.u32 	%r5, %tid.x;
	or.b32  	%r1, %r4, %r5;
	setp.ge.u32 	%p1, %r1, %r2;
	@%p1 bra 	$L__BB21_2;
	cvta.to.global.u64 	%rd3, %rd2;
	cvta.to.global.u64 	%rd4, %rd1;
	mul.wide.u32 	%rd5, %r1, 4;
	add.s64 	%rd6, %rd3, %rd5;
	ld.global.u32 	%r6, [%rd6];
	add.s64 	%rd7, %rd4, %rd5;
	st.global.u32 	[%rd7], %r6;
$L__BB21_2:
	ret;

}
	// .globl	_Z21MakeFlagForVertexListPiPji
.visible .entry _Z21MakeFlagForVertexListPiPji(
	.param .u64 .ptr .align 1 _Z21MakeFlagForVertexListPiPji_param_0,
	.param .u64 .ptr .align 1 _Z21MakeFlagForVertexListPiPji_param_1,
	.param .u32 _Z21MakeFlagForVertexListPiPji_param_2
)
{
	.reg .pred 	%p<4>;
	.reg .b32 	%r<11>;
	.reg .b64 	%rd<11>;

	ld.param.u64 	%rd2, [_Z21MakeFlagForVertexListPiPji_param_0];
	ld.param.u64 	%rd3, [_Z21MakeFlagForVertexListPiPji_param_1];
	ld.param.u32 	%r2, [_Z21MakeFlagForVertexListPiPji_param_2];
	cvta.to.global.u64 	%rd1, %rd3;
	mov.u32 	%r3, %ctaid.x;
	shl.b32 	%r4, %r3, 10;
	mov.u32 	%r5, %tid.x;
	or.b32  	%r1, %r4, %r5;
	setp.ge.u32 	%p1, %r1, %r2;
	@%p1 bra 	$L__BB22_5;
	setp.eq.s32 	%p2, %r1, 0;
	@%p2 bra 	$L__BB22_4;
	cvta.to.global.u64 	%rd4, %rd2;
	mul.wide.u32 	%rd5, %r1, 4;
	add.s64 	%rd6, %rd4, %rd5;
	ld.global.u32 	%r6, [%rd6];
	add.s32 	%r7, %r1, -1;
	mul.wide.u32 	%rd7, %r7, 4;
	add.s64 	%rd8, %rd4, %rd7;
	ld.global.u32 	%r8, [%rd8];
	setp.le.s32 	%p3, %r6, %r8;
	@%p3 bra 	$L__BB22_5;
	add.s64 	%rd10, %rd1, %rd5;
	mov.b32 	%r9, 1;
	st.global.u32 	[%rd10], %r9;
	bra.uni 	$L__BB22_5;
$L__BB22_4:
	mov.b32 	%r10, 1;
	st.global.u32 	[%rd1], %r10;
$L__BB22_5:
	ret;

}
	// .globl	_Z14MakeVertexListPiS_Pji
.visible .entry _Z14MakeVertexListPiS_Pji(
	.param .u64 .ptr .align 1 _Z14MakeVertexListPiS_Pji_param_0,
	.param .u64 .ptr .align 1 _Z14MakeVertexListPiS_Pji_param_1,
	.param .u64 .ptr .align 1 _Z14MakeVertexListPiS_Pji_param_2,
	.param .u32 _Z14MakeVertexListPiS_Pji_param_3
)
{
	.reg .pred 	%p<3>;
	.reg .b32 	%r<8>;
	.reg .b64 	%rd<13>;

	ld.param.u64 	%rd1, [_Z14MakeVertexListPiS_Pji_param_0];
	ld.param.u64 	%rd2, [_Z14MakeVertexListPiS_Pji_param_1];
	ld.param.u64 	%rd3, [_Z14MakeVertexListPiS_Pji_param_2];
	ld.param.u32 	%r2, [_Z14MakeVertexListPiS_Pji_param_3];
	mov.u32 	%r3, %ctaid.x;
	shl.b32 	%r4, %r3, 10;
	mov.u32 	%r5, %tid.x;
	or.b32  	%r1, %r4, %r5;
	setp.ge.u32 	%p1, %r1, %r2;
	@%p1 bra 	$L__BB23_3;
	cvta.to.global.u64 	%rd4, %rd3;
	mul.wide.u32 	%rd5, %r1, 4;
	add.s64 	%rd6, %rd4, %rd5;
	ld.global.u32 	%r6, [%rd6];
	setp.ne.s32 	%p2, %r6, 1;
	@%p2 bra 	$L__BB23_3;
	cvta.to.global.u64 	%rd7, %rd2;
	add.s64 	%rd9, %rd7, %rd5;
	ld.global.u32 	%r7, [%rd9];
	cvta.to.global.u64 	%rd10, %rd1;
	mul.wide.u32 	%rd11, %r7, 4;
	add.s64 	%rd12, %rd10, %rd11;
	st.global.u32 	[%rd12], %r1;
$L__BB23_3:
	ret;

}
.func  (.param .b64 func_retval0) __internal_accurate_pow(
	.param .b64 __internal_accurate_pow_param_0
)
{
	.reg .pred 	%p<8>;
	.reg .b32 	%r<46>;
	.reg .b32 	%f<3>;
	.reg .b64 	%fd<109>;

	ld.param.f64 	%fd10, [__internal_accurate_pow_param_0];
	mov.f64 	%fd11, 0d4000000000000000;
	{
	.reg .b32 %temp; 
	mov.b64 	{%temp, %r8}, %fd11;
	}
	{
	.reg .b32 %temp; 
	mov.b64 	{%r9, %temp}, %fd11;
	}
	shr.u32 	%r10, %r8, 20;
	setp.lt.u32 	%p1, %r8, 1048576;
	mov.f64 	%fd12, 0d4360000000000000;
	{
	.reg .b32 %temp; 
	mov.b64 	{%temp, %r11}, %fd12;
	}
	{
	.reg .b32 %temp; 
	mov.b64 	{%r12, %temp}, %fd12;
	}
	shr.u32 	%r13, %r11, 20;
	add.s32 	%r14, %r13, -54;
	selp.b32 	%r15, %r12, %r9, %p1;
	selp.b32 	%r16, %r11, %r8, %p1;
	selp.b32 	%r1, %r14, %r10, %p1;
	add.s32 	%r45, %r1, -1023;
	and.b32  	%r17, %r16, -2146435073;
	or.b32  	%r18, %r17, 1072693248;
	mov.b64 	%fd107, {%r15, %r18};
	setp.lt.u32 	%p2, %r18, 1073127583;
	@%p2 bra 	$L__BB24_2;
	{
	.reg .b32 %temp; 
	mov.b64 	{%r19, %temp}, %fd107;
	}
	{
	.reg .b32 %temp; 
	mov.b64 	{%temp, %r20}, %fd107;
	}
	add.s32 	%r21, %r20, -1048576;
	mov.b64 	%fd107, {%r19, %r21};
	add.s32 	%r45, %r1, -1022;
$L__BB24_2:
	add.f64 	%fd13, %fd107, 0dBFF0000000000000;
	add.f64 	%fd14, %fd107, 0d3FF0000000000000;
	rcp.approx.ftz.f64 	%fd15, %fd14;
	neg.f64 	%fd16, %fd14;
	fma.rn.f64 	%fd17, %fd16, %fd15, 0d3FF0000000000000;
	fma.rn.f64 	%fd18, %fd17, %fd17, %fd17;
	fma.rn.f64 	%fd19, %fd18, %fd15, %fd15;
	mul.f64 	%fd20, %fd13, %fd19;
	fma.rn.f64 	%fd21, %fd13, %fd19, %fd20;
	mul.f64 	%fd22, %fd21, %fd21;
	fma.rn.f64 	%fd23, %fd22, 0d3EB0F5FF7D2CAFE2, 0d3ED0F5D241AD3B5A;
	fma.rn.f64 	%fd24, %fd23, %fd22, 0d3EF3B20A75488A3F;
	fma.rn.f64 	%fd25, %fd24, %fd22, 0d3F1745CDE4FAECD5;
	fma.rn.f64 	%fd26, %fd25, %fd22, 0d3F3C71C7258A578B;
	fma.rn.f64 	%fd27, %fd26, %fd22, 0d3F6249249242B910;
	fma.rn.f64 	%fd28, %fd27, %fd22, 0d3F89999999999DFB;
	sub.f64 	%fd29, %fd13, %fd21;
	add.f64 	%fd30, %fd29, %fd29;
	neg.f64 	%fd31, %fd21;
	fma.rn.f64 	%fd32, %fd31, %fd13, %fd30;
	mul.f64 	%fd33, %fd19, %fd32;
	fma.rn.f64 	%fd34, %fd22, %fd28, 0d3FB5555555555555;
	mov.f64 	%fd35, 0d3FB5555555555555;
	sub.f64 	%fd36, %fd35, %fd34;
	fma.rn.f64 	%fd37, %fd22, %fd28, %fd36;
	add.f64 	%fd38, %fd37, 0dBC46A4CB00B9E7B0;
	add.f64 	%fd39, %fd34, %fd38;
	sub.f64 	%fd40, %fd34, %fd39;
	add.f64 	%fd41, %fd38, %fd40;
	mul.rn.f64 	%fd42, %fd21, %fd21;
	neg.f64 	%fd43, %fd42;
	fma.rn.f64 	%fd44, %fd21, %fd21, %fd43;
	{
	.reg .b32 %temp; 
	mov.b64 	{%r22, %temp}, %fd33;
	}
	{
	.reg .b32 %temp; 
	mov.b64 	{%temp, %r23}, %fd33;
	}
	add.s32 	%r24, %r23, 1048576;
	mov.b64 	%fd45, {%r22, %r24};
	fma.rn.f64 	%fd46, %fd21, %fd45, %fd44;
	mul.rn.f64 	%fd47, %fd42, %fd21;
	neg.f64 	%fd48, %fd47;
	fma.rn.f64 	%fd49, %fd42, %fd21, %fd48;
	fma.rn.f64 	%fd50, %fd42, %fd33, %fd49;
	fma.rn.f64 	%fd51, %fd46, %fd21, %fd50;
	mul.rn.f64 	%fd52, %fd39, %fd47;
	neg.f64 	%fd53, %fd52;
	fma.rn.f64 	%fd54, %fd39, %fd47, %fd53;
	fma.rn.f64 	%fd55, %fd39, %fd51, %fd54;
	fma.rn.f64 	%fd56, %fd41, %fd47, %fd55;
	add.f64 	%fd57, %fd52, %fd56;
	sub.f64 	%fd58, %fd52, %fd57;
	add.f64 	%fd59, %fd56, %fd58;
	add.f64 	%fd60, %fd21, %fd57;
	sub.f64 	%fd61, %fd21, %fd60;
	add.f64 	%fd62, %fd57, %fd61;
	add.f64 	%fd63, %fd59, %fd62;
	add.f64 	%fd64, %fd33, %fd63;
	add.f64 	%fd65, %fd60, %fd64;
	sub.f64 	%fd66, %fd60, %fd65;
	add.f64 	%fd67, %fd64, %fd66;
	xor.b32  	%r25, %r45, -2147483648;
	mov.b32 	%r26, 1127219200;
	mov.b64 	%fd68, {%r25, %r26};
	mov.b32 	%r27, -2147483648;
	mov.b64 	%fd69, {%r27, %r26};
	sub.f64 	%fd70, %fd68, %fd69;
	fma.rn.f64 	%fd71, %fd70, 0d3FE62E42FEFA39EF, %fd65;
	fma.rn.f64 	%fd72, %fd70, 0dBFE62E42FEFA39EF, %fd71;
	sub.f64 	%fd73, %fd72, %fd65;
	sub.f64 	%fd74, %fd67, %fd73;
	fma.rn.f64 	%fd75, %fd70, 0d3C7ABC9E3B39803F, %fd74;
	add.f64 	%fd76, %fd71, %fd75;
	sub.f64 	%fd77, %fd71, %fd76;
	add.f64 	%fd78, %fd75, %fd77;
	{
	.reg .b32 %temp; 
	mov.b64 	{%temp, %r28}, %fd10;
	}
	{
	.reg .b32 %temp; 
	mov.b64 	{%r29, %temp}, %fd10;
	}
	shl.b32 	%r30, %r28, 1;
	setp.gt.u32 	%p3, %r30, -33554433;
	and.b32  	%r31, %r28, -15728641;
	selp.b32 	%r32, %r31, %r28, %p3;
	mov.b64 	%fd79, {%r29, %r32};
	mul.rn.f64 	%fd80, %fd76, %fd79;
	neg.f64 	%fd81, %fd80;
	fma.rn.f64 	%fd82, %fd76, %fd79, %fd81;
	fma.rn.f64 	%fd83, %fd78, %fd79, %fd82;
	add.f64 	%fd4, %fd80, %fd83;
	sub.f64 	%fd84, %fd80, %fd4;
	add.f64 	%fd5, %fd83, %fd84;
	fma.rn.f64 	%fd85, %fd4, 0d3FF71547652B82FE, 0d4338000000000000;
	{
	.reg .b32 %temp; 
	mov.b64 	{%r5, %temp}, %fd85;
	}
	mov.f64 	%fd86, 0dC338000000000000;
	add.rn.f64 	%fd87, %fd85, %fd86;
	fma.rn.f64 	%fd88, %fd87, 0dBFE62E42FEFA39EF, %fd4;
	fma.rn.f64 	%fd89, %fd87, 0dBC7ABC9E3B39803F, %fd88;
	fma.rn.f64 	%fd90, %fd89, 0d3E5ADE1569CE2BDF, 0d3E928AF3FCA213EA;
	fma.rn.f64 	%fd91, %fd90, %fd89, 0d3EC71DEE62401315;
	fma.rn.f64 	%fd92, %fd91, %fd89, 0d3EFA01997C89EB71;
	fma.rn.f64 	%fd93, %fd92, %fd89, 0d3F2A01A014761F65;
	fma.rn.f64 	%fd94, %fd93, %fd89, 0d3F56C16C1852B7AF;
	fma.rn.f64 	%fd95, %fd94, %fd89, 0d3F81111111122322;
	fma.rn.f64 	%fd96, %fd95, %fd89, 0d3FA55555555502A1;
	fma.rn.f64 	%fd97, %fd96, %fd89, 0d3FC5555555555511;
	fma.rn.f64 	%fd98, %fd97, %fd89, 0d3FE000000000000B;
	fma.rn.f64 	%fd99, %fd98, %fd89, 0d3FF0000000000000;
	fma.rn.f64 	%fd100, %fd99, %fd89, 0d3FF0000000000000;
	{
	.reg .b32 %temp; 
	mov.b64 	{%r6, %temp}, %fd100;
	}
	{
	.reg .b32 %temp; 
	mov.b64 	{%temp, %r7}, %fd100;
	}
	shl.b32 	%r33, %r5, 20;
	add.s32 	%r34, %r33, %r7;
	mov.b64 	%fd108, {%r6, %r34};
	{
	.reg .b32 %temp; 
	mov.b64 	{%temp, %r35}, %fd4;
	}
	mov.b32 	%f2, %r35;
	abs.f32 	%f1, %f2;
	setp.lt.f32 	%p4, %f1, 0f4086232B;
	@%p4 bra 	$L__BB24_5;
	setp.lt.f64 	%p5, %fd4, 0d0000000000000000;
	add.f64 	%fd101, %fd4, 0d7FF0000000000000;
	selp.f64 	%fd108, 0d0000000000000000, %fd101, %p5;
	setp.geu.f32 	%p6, %f1, 0f40874800;
	@%p6 bra 	$L__BB24_5;
	shr.u32 	%r36, %r5, 31;
	add.s32 	%r37, %r5, %r36;
	shr.s32 	%r38, %r37, 1;
	shl.b32 	%r39, %r38, 20;
	add.s32 	%r40, %r7, %r39;
	mov.b64 	%fd102, {%r6, %r40};
	sub.s32 	%r41, %r5, %r38;
	shl.b32 	%r42, %r41, 20;
	add.s32 	%r43, %r42, 1072693248;
	mov.b32 	%r44, 0;
	mov.b64 	%fd103, {%r44, %r43};
	mul.f64 	%fd108, %fd103, %fd102;
$L__BB24_5:
	abs.f64 	%fd104, %fd108;
	setp.eq.f64 	%p7, %fd104, 0d7FF0000000000000;
	fma.rn.f64 	%fd105, %fd108, %fd5, %fd108;
	selp.f64 	%fd106, %fd108, %fd105, %p7;
	st.param.f64 	[func_retval0], %fd106;
	ret;

}


// ===== COMPILED SASS (sm_100) =====

	.target	sm_100

	.elftype	@"ET_EXEC"


//--------------------- .note.nv.tkinfo           --------------------------
	.section	.note.nv.tkinfo,"",@"SHT_NOTE"
	.sectionflags	@"SHF_NOTE_NV_TKINFO"
	.tkinfo
        /*0018*/ 	.word	0x00000002
        /*0030*/ 	.string	""
        /*0030*/ 	.string	"ptxas"
        /*0030*/ 	.string	"Cuda compilation tools, release 13.0, V13.0.88"
        /*0030*/ 	.string	"Build cuda_13.0.r13.0/compiler.36424714_0"
        /*0030*/ 	.string	"-arch sm_100 -m 64 "



//--------------------- .note.nv.cuinfo           --------------------------
	.section	.note.nv.cuinfo,"",@"SHT_NOTE"
	.sectionflags	@"SHF_NOTE_NV_CUINFO"
        /*0018*/ 	.short	0x0002
        /*001a*/ 	.short	0x0064
        /*001c*/ 	.short	0x0082
	.zero		2


//--------------------- .nv.info                  --------------------------
	.section	.nv.info,"",@"SHT_CUDA_INFO"
	.align	4


	//----- nvinfo : EIATTR_REGCOUNT
	.align		4
        /*0000*/ 	.byte	0x04, 0x2f
        /*0002*/ 	.short	(.L_1 - .L_0)
	.align		4
.L_0:
        /*0004*/ 	.word	index@(_Z14AppendKernel_1PiS_S_i)
        /*0008*/ 	.word	0x0000000c


	//----- nvinfo : EIATTR_FRAME_SIZE
	.align		4
.L_1:
        /*000c*/ 	.byte	0x04, 0x11
        /*000e*/ 	.short	(.L_3 - .L_2)
	.align		4
.L_2:
        /*0010*/ 	.word	index@(_Z14AppendKernel_1PiS_S_i)
        /*0014*/ 	.word	0x00000000


	//----- nvinfo : EIATTR_REGCOUNT
	.align		4
.L_3:
        /*0018*/ 	.byte	0x04, 0x2f
        /*001a*/ 	.short	(.L_5 - .L_4)
	.align		4
.L_4:
        /*001c*/ 	.word	index@(_Z10ClearArrayPji)
        /*0020*/ 	.word	0x00000008


	//----- nvinfo : EIATTR_FRAME_SIZE
	.align		4
.L_5:
        /*0024*/ 	.byte	0x04, 0x11
        /*0026*/ 	.short	(.L_7 - .L_6)
	.align		4
.L_6:
        /*0028*/ 	.word	index@(_Z10ClearArrayPji)
        /*002c*/ 	.word	0x00000000


	//----- nvinfo : EIATTR_REGCOUNT
	.align		4
.L_7:
        /*0030*/ 	.byte	0x04, 0x2f
        /*0032*/ 	.short	(.L_9 - .L_8)
	.align		4
.L_8:
        /*0034*/ 	.word	index@(_Z10MakeFlag_3PjPii)
        /*0038*/ 	.word	0x0000000a


	//----- nvinfo : EIATTR_FRAME_SIZE
	.align		4
.L_9:
        /*003c*/ 	.byte	0x04, 0x11
        /*003e*/ 	.short	(.L_11 - .L_10)
	.align		4
.L_10:
        /*0040*/ 	.word	index@(_Z10MakeFlag_3PjPii)
        /*0044*/ 	.word	0x00000000


	//----- nvinfo : EIATTR_REGCOUNT
	.align		4
.L_11:
        /*0048*/ 	.byte	0x04, 0x2f
        /*004a*/ 	.short	(.L_13 - .L_12)
	.align		4
.L_12:
        /*004c*/ 	.word	index@(_Z17MakeSucessorArrayPiS_S_ii)
        /*0050*/ 	.word	0x0000001a


	//----- nvinfo : EIATTR_FRAME_SIZE
	.align		4
.L_13:
        /*0054*/ 	.byte	0x04, 0x11
        /*0056*/ 	.short	(.L_15 - .L_14)
	.align		4
.L_14:
        /*0058*/ 	.word	index@($_Z17MakeSucessorArrayPiS_S_ii$__internal_accurate_pow)
        /*005c*/ 	.word	0x00000000


	//----- nvinfo : EIATTR_FRAME_SIZE
	.align		4
.L_15:
        /*0060*/ 	.byte	0x04, 0x11
        /*0062*/ 	.short	(.L_17 - .L_16)
	.align		4
.L_16:
        /*0064*/ 	.word	index@(_Z17MakeSucessorArrayPiS_S_ii)
        /*0068*/ 	.word	0x00000000


	//----- nvinfo : EIATTR_REGCOUNT
	.align		4
.L_17:
        /*006c*/ 	.byte	0x04, 0x2f
        /*006e*/ 	.short	(.L_19 - .L_18)
	.align		4
.L_18:
        /*0070*/ 	.word	index@(_Z12RemoveCyclesPii)
        /*0074*/ 	.word	0x0000000c


	//----- nvinfo : EIATTR_FRAME_SIZE
	.align		4
.L_19:
        /*0078*/ 	.byte	0x04, 0x11
        /*007a*/ 	.short	(.L_21 - .L_20)
	.align		4
.L_20:
        /*007c*/ 	.word	index@(_Z12RemoveCyclesPii)
        /*0080*/ 	.word	0x00000000


	//----- nvinfo : EIATTR_REGCOUNT
	.align		4
.L_21:
        /*0084*/ 	.byte	0x04, 0x2f
        /*0086*/ 	.short	(.L_23 - .L_22)
	.align		4
.L_22:
        /*0088*/ 	.word	index@(_Z13MakePickArrayPiS_S_Pjii)
        /*008c*/ 	.word	0x0000000e


	//----- nvinfo : EIATTR_FRAME_SIZE
	.align		4
.L_23:
        /*0090*/ 	.byte	0x04, 0x11
        /*0092*/ 	.short	(.L_25 - .L_24)
	.align		4
.L_24:
        /*0094*/ 	.word	index@(_Z13MakePickArrayPiS_S_Pjii)
        /*0098*/ 	.word	0x00000000


	//----- nvinfo : EIATTR_REGCOUNT
	.align		4
.L_25:
        /*009c*/ 	.byte	0x04, 0x2f
        /*009e*/ 	.short	(.L_27 - .L_26)
	.align		4
.L_26:
        /*00a0*/ 	.word	index@(_Z15MarkOutputEdgesPiS_S_PjS0_i)
        /*00a4*/ 	.word	0x0000000c


	//----- nvinfo : EIATTR_FRAME_SIZE
	.align		4
.L_27:
        /*00a8*/ 	.byte	0x04, 0x11
        /*00aa*/ 	.short	(.L_29 - .L_28)
	.align		4
.L_28:
        /*00ac*/ 	.word	index@(_Z15MarkOutputEdgesPiS_S_PjS0_i)
        /*00b0*/ 	.word	0x00000000


	//----- nvinfo : EIATTR_REGCOUNT
	.align		4
.L_29:
        /*00b4*/ 	.byte	0x04, 0x2f
        /*00b6*/ 	.short	(.L_31 - .L_30)
	.align		4
.L_30:
        /*00b8*/ 	.word	index@(_Z10SuccToCopyPiS_i)
        /*00bc*/ 	.word	0x0000000a


	//----- nvinfo : EIATTR_FRAME_SIZE
	.align		4
.L_31:
        /*00c0*/ 	.byte	0x04, 0x11
        /*00c2*/ 	.short	(.L_33 - .L_32)
	.align		4
.L_32:
        /*00c4*/ 	.word	index@(_Z10SuccToCopyPiS_i)
        /*00c8*/ 	.word	0x00000000


	//----- nvinfo : EIATTR_REGCOUNT
	.align		4
.L_33:
        /*00cc*/ 	.byte	0x04, 0x2f
        /*00ce*/ 	.short	(.L_35 - .L_34)
	.align		4
.L_34:
        /*00d0*/ 	.word	index@(_Z25PropagateRepresentativeIDPiS_Pbi)
        /*00d4*/ 	.word	0x0000000a


	//----- nvinfo : EIATTR_FRAME_SIZE
	.align		4
.L_35:
        /*00d8*/ 	.byte	0x04, 0x11
        /*00da*/ 	.short	(.L_37 - .L_36)
	.align		4
.L_36:
        /*00dc*/ 	.word	index@(_Z25PropagateRepresentativeIDPiS_Pbi)
        /*00e0*/ 	.word	0x00000000


	//----- nvinfo : EIATTR_REGCOUNT
	.align		4
.L_37:
        /*00e4*/ 	.byte	0x04, 0x2f
        /*00e6*/ 	.short	(.L_39 - .L_38)
	.align		4
.L_38:
        /*00e8*/ 	.word	index@(_Z10CopyToSuccPiS_i)
        /*00ec*/ 	.word	0x0000000a


	//----- nvinfo : EIATTR_FRAME_SIZE
	.align		4
.L_39:
        /*00f0*/ 	.byte	0x04, 0x11
        /*00f2*/ 	.short	(.L_41 - .L_40)
	.align		4
.L_40:
        /*00f4*/ 	.word	index@(_Z10CopyToSuccPiS_i)
        /*00f8*/ 	.word	0x00000000


	//----- nvinfo : EIATTR_REGCOUNT
	.align		4
.L_41:
        /*00fc*/ 	.byte	0x04, 0x2f
        /*00fe*/ 	.short	(.L_43 - .L_42)
	.align		4
.L_42:
        /*0100*/ 	.word	index@(_Z23AppendVertexIDsForSplitPyPii)
        /*0104*/ 	.word	0x0000000c


	//----- nvinfo : EIATTR_FRAME_SIZE
	.align		4
.L_43:
        /*0108*/ 	.byte	0x04, 0x11
        /*010a*/ 	.short	(.L_45 - .L_44)
	.align		4
.L_44:
        /*010c*/ 	.word	index@(_Z23AppendVertexIDsForSplitPyPii)
        /*0110*/ 	.word	0x00000000


	//----- nvinfo : EIATTR_REGCOUNT
	.align		4
.L_45:
        /*0114*/ 	.byte	0x04, 0x2f
        /*0116*/ 	.short	(.L_47 - .L_46)
	.align		4
.L_46:
        /*0118*/ 	.word	index@(_Z26MakeSuperVertexIDPerVertexPjPyS_i)
        /*011c*/ 	.word	0x0000000a


	//----- nvinfo : EIATTR_FRAME_SIZE
	.align		4
.L_47:
        /*0120*/ 	.byte	0x04, 0x11
        /*0122*/ 	.short	(.L_49 - .L_48)
	.align		4
.L_48:
        /*0124*/ 	.word	index@(_Z26MakeSuperVertexIDPerVertexPjPyS_i)
        /*0128*/ 	.word	0x00000000


	//----- nvinfo : EIATTR_REGCOUNT
	.align		4
.L_49:
        /*012c*/ 	.byte	0x04, 0x2f
        /*012e*/ 	.short	(.L_51 - .L_50)
	.align		4
.L_50:
        /*0130*/ 	.word	index@(_Z26CopySuperVertexIDPerVertexPjS_i)
        /*0134*/ 	.word	0x0000000a


	//----- nvinfo : EIATTR_FRAME_SIZE
	.align		4
.L_51:
        /*0138*/ 	.byte	0x04, 0x11
        /*013a*/ 	.short	(.L_53 - .L_52)
	.align		4
.L_52:
        /*013c*/ 	.word	index@(_Z26CopySuperVertexIDPerVertexPjS_i)
        /*0140*/ 	.word	0x00000000


	//----- nvinfo : EIATTR_REGCOUNT
	.align		4
.L_53:
        /*0144*/ 	.byte	0x04, 0x2f
        /*0146*/ 	.short	(.L_55 - .L_54)
	.align		4
.L_54:
        /*0148*/ 	.word	index@(_Z15MakeFlagForScanPjPyi)
        /*014c*/ 	.word	0x0000001a


	//----- nvinfo : EIATTR_FRAME_SIZE
	.align		4
.L_55:
        /*0150*/ 	.byte	0x04, 0x11
        /*0152*/ 	.short	(.L_57 - .L_56)
	.align		4
.L_56:
        /*0154*/ 	.word	index@($_Z15MakeFlagForScanPjPyi$__internal_accurate_pow)
        /*0158*/ 	.word	0x00000000


	//----- nvinfo : EIATTR_FRAME_SIZE
	.align		4
.L_57:
        /*015c*/ 	.byte	0x04, 0x11
        /*015e*/ 	.short	(.L_59 - .L_58)
	.align		4
.L_58:
        /*0160*/ 	.word	index@(_Z15MakeFlagForScanPjPyi)
        /*0164*/ 	.word	0x00000000


	//----- nvinfo : EIATTR_REGCOUNT
	.align		4
.L_59:
        /*0168*/ 	.byte	0x04, 0x2f
        /*016a*/ 	.short	(.L_61 - .L_60)
	.align		4
.L_60:
        /*016c*/ 	.word	index@(_Z15MakeFlagForUIdsPjPii)
        /*0170*/ 	.word	0x0000000a


	//----- nvinfo : EIATTR_FRAME_SIZE
	.align		4
.L_61:
        /*0174*/ 	.byte	0x04, 0x11
        /*0176*/ 	.short	(.L_63 - .L_62)
	.align		4
.L_62:
        /*0178*/ 	.word	index@(_Z15MakeFlagForUIdsPjPii)
        /*017c*/ 	.word	0x00000000


	//----- nvinfo : EIATTR_REGCOUNT
	.align		4
.L_63:
        /*0180*/ 	.byte	0x04, 0x2f
        /*0182*/ 	.short	(.L_65 - .L_64)
	.align		4
.L_64:
        /*0184*/ 	.word	index@(_Z13CopyEdgeArrayPiPji)
        /*0188*/ 	.word	0x0000000a


	//----- nvinfo : EIATTR_FRAME_SIZE
	.align		4
.L_65:
        /*018c*/ 	.byte	0x04, 0x11
        /*018e*/ 	.short	(.L_67 - .L_66)
	.align		4
.L_66:
        /*0190*/ 	.word	index@(_Z13CopyEdgeArrayPiPji)
        /*0194*/ 	.word	0x00000000


	//----- nvinfo : EIATTR_REGCOUNT
	.align		4
.L_67:
        /*0198*/ 	.byte	0x04, 0x2f
        /*019a*/ 	.short	(.L_69 - .L_68)
	.align		4
.L_68:
        /*019c*/ 	.word	index@(_Z15RemoveSelfEdgesPiPjS0_PyS0_i)
        /*01a0*/ 	.word	0x0000000e


	//----- nvinfo : EIATTR_FRAME_SIZE
	.align		4
.L_69:
        /*01a4*/ 	.byte	0x04, 0x11
        /*01a6*/ 	.short	(.L_71 - .L_70)
	.align		4
.L_70:
        /*01a8*/ 	.word	index@(_Z15RemoveSelfEdgesPiPjS0_PyS0_i)
        /*01ac*/ 	.word	0x00000000


	//----- nvinfo : EIATTR_REGCOUNT
	.align		4
.L_71:
        /*01b0*/ 	.byte	0x04, 0x2f
        /*01b2*/ 	.short	(.L_73 - .L_72)
	.align		4
.L_72:
        /*01b4*/ 	.word	index@(_Z17CopyEdgeArrayBackPiPji)
        /*01b8*/ 	.word	0x0000000a


	//----- nvinfo : EIATTR_FRAME_SIZE
	.align		4
.L_73:
        /*01bc*/ 	.byte	0x04, 0x11
        /*01be*/ 	.short	(.L_75 - .L_74)
	.align		4
.L_74:
        /*01c0*/ 	.word	index@(_Z17CopyEdgeArrayBackPiPji)
        /*01c4*/ 	.word	0x00000000


	//----- nvinfo : EIATTR_REGCOUNT
	.align		4
.L_75:
        /*01c8*/ 	.byte	0x04, 0x2f
        /*01ca*/ 	.short	(.L_77 - .L_76)
	.align		4
.L_76:
        /*01cc*/ 	.word	index@(_Z29AppendForDuplicateEdgeRemovalPyPiPjS0_S1_i)
        /*01d0*/ 	.word	0x00000014


	//----- nvinfo : EIATTR_FRAME_SIZE
	.align		4
.L_77:
        /*01d4*/ 	.byte	0x04, 0x11
        /*01d6*/ 	.short	(.L_79 - .L_78)
	.align		4
.L_78:
        /*01d8*/ 	.word	index@(_Z29AppendForDuplicateEdgeRemovalPyPiPjS0_S1_i)
        /*01dc*/ 	.word	0x00000000


	//----- nvinfo : EIATTR_REGCOUNT
	.align		4
.L_79:
        /*01e0*/ 	.byte	0x04, 0x2f
        /*01e2*/ 	.short	(.L_81 - .L_80)
	.align		4
.L_80:
        /*01e4*/ 	.word	index@(_Z11MarkEdgesUVPjPyS_i)
        /*01e8*/ 	.word	0x00000012


	//----- nvinfo : EIATTR_FRAME_SIZE
	.align		4
.L_81:
        /*01ec*/ 	.byte	0x04, 0x11
        /*01ee*/ 	.short	(.L_83 - .L_82)
	.align		4
.L_82:
        /*01f0*/ 	.word	index@(_Z11MarkEdgesUVPjPyS_i)
        /*01f4*/ 	.word	0x00000000


	//----- nvinfo : EIATTR_REGCOUNT
	.align		4
.L_83:
        /*01f8*/ 	.byte	0x04, 0x2f
        /*01fa*/ 	.short	(.L_85 - .L_84)
	.align		4
.L_84:
        /*01fc*/ 	.word	index@(_Z15CompactEdgeListPiS_PjS0_S0_S0_PyS_S1_S0_S_S_)
        /*0200*/ 	.word	0x0000001e


	//----- nvinfo : EIATTR_FRAME_SIZE
	.align		4
.L_85:
        /*0204*/ 	.byte	0x04, 0x11
        /*0206*/ 	.short	(.L_87 - .L_86)
	.align		4
.L_86:
        /*0208*/ 	.word	index@($_Z15CompactEdgeListPiS_PjS0_S0_S0_PyS_S1_S0_S_S_$__internal_accurate_pow)
        /*020c*/ 	.word	0x00000000


	//----- nvinfo : EIATTR_FRAME_SIZE
	.align		4
.L_87:
        /*0210*/ 	.byte	0x04, 0x11
        /*0212*/ 	.short	(.L_89 - .L_88)
	.align		4
.L_88:
        /*0214*/ 	.word	index@(_Z15CompactEdgeListPiS_PjS0_S0_S0_PyS_S1_S0_S_S_)
        /*0218*/ 	.word	0x00000000


	//----- nvinfo : EIATTR_REGCOUNT
	.align		4
.L_89:
        /*021c*/ 	.byte	0x04, 0x2f
        /*021e*/ 	.short	(.L_91 - .L_90)
	.align		4
.L_90:
        /*0220*/ 	.word	index@(_Z11CopyEdgeMapPjS_i)
        /*0224*/ 	.word	0x0000000a


	//----- nvinfo : EIATTR_FRAME_SIZE
	.align		4
.L_91:
        /*0228*/ 	.byte	0x04, 0x11
        /*022a*/ 	.short	(.L_93 - .L_92)
	.align		4
.L_92:
        /*022c*/ 	.word	index@(_Z11CopyEdgeMapPjS_i)
        /*0230*/ 	.word	0x00000000


	//----- nvinfo : EIATTR_REGCOUNT
	.align		4
.L_93:
        /*0234*/ 	.byte	0x04, 0x2f
        /*0236*/ 	.short	(.L_95 - .L_94)
	.align		4
.L_94:
        /*0238*/ 	.word	index@(_Z21MakeFlagForVertexListPiPji)
        /*023c*/ 	.word	0x0000000c


	//----- nvinfo : EIATTR_FRAME_SIZE
	.align		4
.L_95:
        /*0240*/ 	.byte	0x04, 0x11
        /*0242*/ 	.short	(.L_97 - .L_96)
	.align		4
.L_96:
        /*0244*/ 	.word	index@(_Z21MakeFlagForVertexListPiPji)
        /*0248*/ 	.word	0x00000000


	//----- nvinfo : EIATTR_REGCOUNT
	.align		4
.L_97:
        /*024c*/ 	.byte	0x04, 0x2f
        /*024e*/ 	.short	(.L_99 - .L_98)
	.align		4
.L_98:
        /*0250*/ 	.word	index@(_Z14MakeVertexListPiS_Pji)
        /*0254*/ 	.word	0x0000000a


	//----- nvinfo : EIATTR_FRAME_SIZE
	.align		4
.L_99:
        /*0258*/ 	.byte	0x04, 0x11
        /*025a*/ 	.short	(.L_101 - .L_100)
	.align		4
.L_100:
        /*025c*/ 	.word	index@(_Z14MakeVertexListPiS_Pji)
        /*0260*/ 	.word	0x00000000


	//----- nvinfo : EIATTR_MIN_STACK_SIZE
	.align		4
.L_101:
        /*0264*/ 	.byte	0x04, 0x12
        /*0266*/ 	.short	(.L_103 - .L_102)
	.align		4
.L_102:
        /*0268*/ 	.word	index@(_Z14MakeVertexListPiS_Pji)
        /*026c*/ 	.word	0x00000000


	//----- nvinfo : EIATTR_MIN_STACK_SIZE
	.align		4
.L_103:
        /*0270*/ 	.byte	0x04, 0x12
        /*0272*/ 	.short	(.L_105 - .L_104)
	.align		4
.L_104:
        /*0274*/ 	.word	index@(_Z21MakeFlagForVertexListPiPji)
        /*0278*/ 	.word	0x00000000


	//----- nvinfo : EIATTR_MIN_STACK_SIZE
	.align		4
.L_105:
        /*027c*/ 	.byte	0x04, 0x12
        /*027e*/ 	.short	(.L_107 - .L_106)
	.align		4
.L_106:
        /*0280*/ 	.word	index@(_Z11CopyEdgeMapPjS_i)
        /*0284*/ 	.word	0x00000000


	//----- nvinfo : EIATTR_MIN_STACK_SIZE
	.align		4
.L_107:
        /*0288*/ 	.byte	0x04, 0x12
        /*028a*/ 	.short	(.L_109 - .L_108)
	.align		4
.L_108:
        /*028c*/ 	.word	index@(_Z15CompactEdgeListPiS_PjS0_S0_S0_PyS_S1_S0_S_S_)
        /*0290*/ 	.word	0x00000000


	//----- nvinfo : EIATTR_MIN_STACK_SIZE
	.align		4
.L_109:
        /*0294*/ 	.byte	0x04, 0x12
        /*0296*/ 	.short	(.L_111 - .L_110)
	.align		4
.L_110:
        /*0298*/ 	.word	index@(_Z11MarkEdgesUVPjPyS_i)
        /*029c*/ 	.word	0x00000000


	//----- nvinfo : EIATTR_MIN_STACK_SIZE
	.align		4
.L_111:
        /*02a0*/ 	.byte	0x04, 0x12
        /*02a2*/ 	.short	(.L_113 - .L_112)
	.align		4
.L_112:
        /*02a4*/ 	.word	index@(_Z29AppendForDuplicateEdgeRemovalPyPiPjS0_S1_i)
        /*02a8*/ 	.word	0x00000000


	//----- nvinfo : EIATTR_MIN_STACK_SIZE
	.align		4
.L_113:
        /*02ac*/ 	.byte	0x04, 0x12
        /*02ae*/ 	.short	(.L_115 - .L_114)
	.align		4
.L_114:
        /*02b0*/ 	.word	index@(_Z17CopyEdgeArrayBackPiPji)
        /*02b4*/ 	.word	0x00000000


	//----- nvinfo : EIATTR_MIN_STACK_SIZE
	.align		4
.L_115:
        /*02b8*/ 	.byte	0x04, 0x12
        /*02ba*/ 	.short	(.L_117 - .L_116)
	.align		4
.L_116:
        /*02bc*/ 	.word	index@(_Z15RemoveSelfEdgesPiPjS0_PyS0_i)
        /*02c0*/ 	.word	0x00000000


	//----- nvinfo : EIATTR_MIN_STACK_SIZE
	.align		4
.L_117:
        /*02c4*/ 	.byte	0x04, 0x12
        /*02c6*/ 	.short	(.L_119 - .L_118)
	.align		4
.L_118:
        /*02c8*/ 	.word	index@(_Z13CopyEdgeArrayPiPji)
        /*02cc*/ 	.word	0x00000000


	//----- nvinfo : EIATTR_MIN_STACK_SIZE
	.align		4
.L_119:
        /*02d0*/ 	.byte	0x04, 0x12
        /*02d2*/ 	.short	(.L_121 - .L_120)
	.align		4
.L_120:
        /*02d4*/ 	.word	index@(_Z15MakeFlagForUIdsPjPii)
        /*02d8*/ 	.word	0x00000000


	//----- nvinfo : EIATTR_MIN_STACK_SIZE
	.align		4
.L_121:
        /*02dc*/ 	.byte	0x04, 0x12
        /*02de*/ 	.short	(.L_123 - .L_122)
	.align		4
.L_122:
        /*02e0*/ 	.word	index@(_Z15MakeFlagForScanPjPyi)
        /*02e4*/ 	.word	0x00000000


	//----- nvinfo : EIATTR_MIN_STACK_SIZE
	.align		4
.L_123:
        /*02e8*/ 	.byte	0x04, 0x12
        /*02ea*/ 	.short	(.L_125 - .L_124)
	.align		4
.L_124:
        /*02ec*/ 	.word	index@(_Z26CopySuperVertexIDPerVertexPjS_i)
        /*02f0*/ 	.word	0x00000000


	//----- nvinfo : EIATTR_MIN_STACK_SIZE
	.align		4
.L_125:
        /*02f4*/ 	.byte	0x04, 0x12
        /*02f6*/ 	.short	(.L_127 - .L_126)
	.align		4
.L_126:
        /*02f8*/ 	.word	index@(_Z26MakeSuperVertexIDPerVertexPjPyS_i)
        /*02fc*/ 	.word	0x00000000


	//----- nvinfo : EIATTR_MIN_STACK_SIZE
	.align		4
.L_127:
        /*0300*/ 	.byte	0x04, 0x12
        /*0302*/ 	.short	(.L_129 - .L_128)
	.align		4
.L_128:
        /*0304*/ 	.word	index@(_Z23AppendVertexIDsForSplitPyPii)
        /*0308*/ 	.word	0x00000000


	//----- nvinfo : EIATTR_MIN_STACK_SIZE
	.align		4
.L_129:
        /*030c*/ 	.byte	0x04, 0x12
        /*030e*/ 	.short	(.L_131 - .L_130)
	.align		4
.L_130:
        /*0310*/ 	.word	index@(_Z10CopyToSuccPiS_i)
        /*0314*/ 	.word	0x00000000


	//----- nvinfo : EIATTR_MIN_STACK_SIZE
	.align		4
.L_131:
        /*0318*/ 	.byte	0x04, 0x12
        /*031a*/ 	.short	(.L_133 - .L_132)
	.align		4
.L_132:
        /*031c*/ 	.word	index@(_Z25PropagateRepresentativeIDPiS_Pbi)
        /*0320*/ 	.word	0x00000000


	//----- nvinfo : EIATTR_MIN_STACK_SIZE
	.align		4
.L_133:
        /*0324*/ 	.byte	0x04, 0x12
        /*0326*/ 	.short	(.L_135 - .L_134)
	.align		4
.L_134:
        /*0328*/ 	.word	index@(_Z10SuccToCopyPiS_i)
        /*032c*/ 	.word	0x00000000


	//----- nvinfo : EIATTR_MIN_STACK_SIZE
	.align		4
.L_135:
        /*0330*/ 	.byte	0x04, 0x12
        /*0332*/ 	.short	(.L_137 - .L_136)
	.align		4
.L_136:
        /*0334*/ 	.word	index@(_Z15MarkOutputEdgesPiS_S_PjS0_i)
        /*0338*/ 	.word	0x00000000


	//----- nvinfo : EIATTR_MIN_STACK_SIZE
	.align		4
.L_137:
        /*033c*/ 	.byte	0x04, 0x12
        /*033e*/ 	.short	(.L_139 - .L_138)
	.align		4
.L_138:
        /*0340*/ 	.word	index@(_Z13MakePickArrayPiS_S_Pjii)
        /*0344*/ 	.word	0x00000000


	//----- nvinfo : EIATTR_MIN_STACK_SIZE
	.align		4
.L_139:
        /*0348*/ 	.byte	0x04, 0x12
        /*034a*/ 	.short	(.L_141 - .L_140)
	.align		4
.L_140:
        /*034c*/ 	.word	index@(_Z12RemoveCyclesPii)
        /*0350*/ 	.word	0x00000000


	//----- nvinfo : EIATTR_MIN_STACK_SIZE
	.align		4
.L_141:
        /*0354*/ 	.byte	0x04, 0x12
        /*0356*/ 	.short	(.L_143 - .L_142)
	.align		4
.L_142:
        /*0358*/ 	.word	index@(_Z17MakeSucessorArrayPiS_S_ii)
        /*035c*/ 	.word	0x00000000


	//----- nvinfo : EIATTR_MIN_STACK_SIZE
	.align		4
.L_143:
        /*0360*/ 	.byte	0x04, 0x12
        /*0362*/ 	.short	(.L_145 - .L_144)
	.align		4
.L_144:
        /*0364*/ 	.word	index@(_Z10MakeFlag_3PjPii)
        /*0368*/ 	.word	0x00000000


	//----- nvinfo : EIATTR_MIN_STACK_SIZE
	.align		4
.L_145:
        /*036c*/ 	.byte	0x04, 0x12
        /*036e*/ 	.short	(.L_147 - .L_146)
	.align		4
.L_146:
        /*0370*/ 	.word	index@(_Z10ClearArrayPji)
        /*0374*/ 	.word	0x00000000


	//----- nvinfo : EIATTR_MIN_STACK_SIZE
	.align		4
.L_147:
        /*0378*/ 	.byte	0x04, 0x12
        /*037a*/ 	.short	(.L_149 - .L_148)
	.align		4
.L_148:
        /*037c*/ 	.word	index@(_Z14AppendKernel_1PiS_S_i)
        /*0380*/ 	.word	0x00000000
.L_149:


//--------------------- .nv.compat                --------------------------
	.section	.nv.compat,"",@"SHT_CUDA_COMPAT_INFO"
	.align	4
        /*0000*/ 	.byte	0x02, 0x09, 0x00, 0x00, 0x02, 0x02, 0x01, 0x00, 0x02, 0x05, 0x05, 0x00, 0x03, 0x07, 0x01, 0x01
        /*0010*/ 	.byte	0x02, 0x03, 0x00, 0x00, 0x02, 0x06, 0x01, 0x00, 0x04, 0x0b, 0x08, 0x00, 0x01, 0x00, 0x00, 0x00
        /*0020*/ 	.byte	0x00, 0x00, 0x00, 0x00


//--------------------- .nv.info._Z14MakeVertexListPiS_Pji --------------------------
	.section	.nv.info._Z14MakeVertexListPiS_Pji,"",@"SHT_CUDA_INFO"
	.sectionflags	@""
	.align	4


	//----- nvinfo : EIATTR_CUDA_API_VERSION
	.align		4
        /*0000*/ 	.byte	0x04, 0x37
        /*0002*/ 	.short	(.L_151 - .L_150)
.L_150:
        /*0004*/ 	.word	0x00000082


	//----- nvinfo : EIATTR_KPARAM_INFO
	.align		4
.L_151:
        /*0008*/ 	.byte	0x04, 0x17
        /*000a*/ 	.short	(.L_153 - .L_152)
.L_152:
        /*000c*/ 	.word	0x00000000
        /*0010*/ 	.short	0x0003
        /*0012*/ 	.short	0x0018
        /*0014*/ 	.byte	0x00, 0xf0, 0x11, 0x00


	//----- nvinfo : EIATTR_KPARAM_INFO
	.align		4
.L_153:
        /*0018*/ 	.byte	0x04, 0x17
        /*001a*/ 	.short	(.L_155 - .L_154)
.L_154:
        /*001c*/ 	.word	0x00000000
        /*0020*/ 	.short	0x0002
        /*0022*/ 	.short	0x0010
        /*0024*/ 	.byte	0x00, 0xf5, 0x21, 0x00


	//----- nvinfo : EIATTR_KPARAM_INFO
	.align		4
.L_155:
        /*0028*/ 	.byte	0x04, 0x17
        /*002a*/ 	.short	(.L_157 - .L_156)
.L_156:
        /*002c*/ 	.word	0x00000000
        /*0030*/ 	.short	0x0001
        /*0032*/ 	.short	0x0008
        /*0034*/ 	.byte	0x00, 0xf5, 0x21, 0x00


	//----- nvinfo : EIATTR_KPARAM_INFO
	.align		4
.L_157:
        /*0038*/ 	.byte	0x04, 0x17
        /*003a*/ 	.short	(.L_159 - .L_158)
.L_158:
        /*003c*/ 	.word	0x00000000
        /*0040*/ 	.short	0x0000
        /*0042*/ 	.short	0x0000
        /*0044*/ 	.byte	0x00, 0xf5, 0x21, 0x00


	//----- nvinfo : EIATTR_SPARSE_MMA_MASK
	.align		4
.L_159:
        /*0048*/ 	.byte	0x03, 0x50
        /*004a*/ 	.short	0x0000


	//----- nvinfo : EIATTR_MAXREG_COUNT
	.align		4
        /*004c*/ 	.byte	0x03, 0x1b
        /*004e*/ 	.short	0x00ff


	//----- nvinfo : EIATTR_MERCURY_ISA_VERSION
	.align		4
        /*0050*/ 	.byte	0x03, 0x5f
        /*0052*/ 	.short	0x0101


	//----- nvinfo : EIATTR_VRC_CTA_INIT_COUNT
	.align		4
        /*0054*/ 	.byte	0x02, 0x4a
	.zero		1
	.zero		1


	//----- nvinfo : EIATTR_EXIT_INSTR_OFFSETS
	.align		4
        /*0058*/ 	.byte	0x04, 0x1c
        /*005a*/ 	.short	(.L_161 - .L_160)


	//   ....[0]....
.L_160:
        /*005c*/ 	.word	0x00000070


	//   ....[1]....
        /*0060*/ 	.word	0x000000d0


	//   ....[2]....
        /*0064*/ 	.word	0x00000140


	//----- nvinfo : EIATTR_CBANK_PARAM_SIZE
	.align		4
.L_161:
        /*0068*/ 	.byte	0x03, 0x19
        /*006a*/ 	.short	0x001c


	//----- nvinfo : EIATTR_PARAM_CBANK
	.align		4
        /*006c*/ 	.byte	0x04, 0x0a
        /*006e*/ 	.short	(.L_163 - .L_162)
	.align		4
.L_162:
        /*0070*/ 	.word	index@(.nv.constant0._Z14MakeVertexListPiS_Pji)
        /*0074*/ 	.short	0x0380
        /*0076*/ 	.short	0x001c


	//----- nvinfo : EIATTR_SW_WAR
	.align		4
.L_163:
        /*0078*/ 	.byte	0x04, 0x36
        /*007a*/ 	.short	(.L_165 - .L_164)
.L_164:
        /*007c*/ 	.word	0x00000008
.L_165:


//--------------------- .nv.info._Z21MakeFlagForVertexListPiPji --------------------------
	.section	.nv.info._Z21MakeFlagForVertexListPiPji,"",@"SHT_CUDA_INFO"
	.sectionflags	@""
	.align	4


	//----- nvinfo : EIATTR_CUDA_API_VERSION
	.align		4
        /*0000*/ 	.byte	0x04, 0x37
        /*0002*/ 	.short	(.L_167 - .L_166)
.L_166:
        /*0004*/ 	.word	0x00000082


	//----- nvinfo : EIATTR_KPARAM_INFO
	.align		4
.L_167:
        /*0008*/ 	.byte	0x04, 0x17
        /*000a*/ 	.short	(.L_169 - .L_168)
.L_168:
        /*000c*/ 	.word	0x00000000
        /*0010*/ 	.short	0x0002
        /*0012*/ 	.short	0x0010
        /*0014*/ 	.byte	0x00, 0xf0, 0x11, 0x00


	//----- nvinfo : EIATTR_KPARAM_INFO
	.align		4
.L_169:
        /*0018*/ 	.byte	0x04, 0x17
        /*001a*/ 	.short	(.L_171 - .L_170)
.L_170:
        /*001c*/ 	.word	0x00000000
        /*0020*/ 	.short	0x0001
        /*0022*/ 	.short	0x0008
        /*0024*/ 	.byte	0x00, 0xf5, 0x21, 0x00


	//----- nvinfo : EIATTR_KPARAM_INFO
	.align		4
.L_171:
        /*0028*/ 	.byte	0x04, 0x17
        /*002a*/ 	.short	(.L_173 - .L_172)
.L_172:
        /*002c*/ 	.word	0x00000000
        /*0030*/ 	.short	0x0000
        /*0032*/ 	.short	0x0000
        /*0034*/ 	.byte	0x00, 0xf5, 0x21, 0x00


	//----- nvinfo : EIATTR_SPARSE_MMA_MASK
	.align		4
.L_173:
        /*0038*/ 	.byte	0x03, 0x50
        /*003a*/ 	.short	0x0000


	//----- nvinfo : EIATTR_MAXREG_COUNT
	.align		4
        /*003c*/ 	.byte	0x03, 0x1b
        /*003e*/ 	.short	0x00ff


	//----- nvinfo : EIATTR_MERCURY_ISA_VERSION
	.align		4
        /*0040*/ 	.byte	0x03, 0x5f
        /*0042*/ 	.short	0x0101


	//----- nvinfo : EIATTR_VRC_CTA_INIT_COUNT
	.align		4
        /*0044*/ 	.byte	0x02, 0x4a
	.zero		1
	.zero		1


	//----- nvinfo : EIATTR_EXIT_INSTR_OFFSETS
	.align		4
        /*0048*/ 	.byte	0x04, 0x1c
        /*004a*/ 	.short	(.L_175 - .L_174)


	//   ....[0]....
.L_174:
        /*004c*/ 	.word	0x00000070


	//   ....[1]....
        /*0050*/ 	.word	0x00000120


	//   ....[2]....
        /*0054*/ 	.word	0x00000170


	//   ....[3]....
        /*0058*/ 	.word	0x000001b0


	//----- nvinfo : EIATTR_CRS_STACK_SIZE
	.align		4
.L_175:
        /*005c*/ 	.byte	0x04, 0x1e
        /*005e*/ 	.short	(.L_177 - .L_176)
.L_176:
        /*0060*/ 	.word	0x00000000


	//----- nvinfo : EIATTR_CBANK_PARAM_SIZE
	.align		4
.L_177:
        /*0064*/ 	.byte	0x03, 0x19
        /*0066*/ 	.short	0x0014


	//----- nvinfo : EIATTR_PARAM_CBANK
	.align		4
        /*0068*/ 	.byte	0x04, 0x0a
        /*006a*/ 	.short	(.L_179 - .L_178)
	.align		4
.L_178:
        /*006c*/ 	.word	index@(.nv.constant0._Z21MakeFlagForVertexListPiPji)
        /*0070*/ 	.short	0x0380
        /*0072*/ 	.short	0x0014


	//----- nvinfo : EIATTR_SW_WAR
	.align		4
.L_179:
        /*0074*/ 	.byte	0x04, 0x36
        /*0076*/ 	.short	(.L_181 - .L_180)
.L_180:
        /*0078*/ 	.word	0x00000008
.L_181:


//--------------------- .nv.info._Z11CopyEdgeMapPjS_i --------------------------
	.section	.nv.info._Z11CopyEdgeMapPjS_i,"",@"SHT_CUDA_INFO"
	.sectionflags	@""
	.align	4


	//----- nvinfo : EIATTR_CUDA_API_VERSION
	.align		4
        /*0000*/ 	.byte	0x04, 0x37
        /*0002*/ 	.short	(.L_183 - .L_182)
.L_182:
        /*0004*/ 	.word	0x00000082


	//----- nvinfo : EIATTR_KPARAM_INFO
	.align		4
.L_183:
        /*0008*/ 	.byte	0x04, 0x17
        /*000a*/ 	.short	(.L_185 - .L_184)
.L_184:
        /*000c*/ 	.word	0x00000000
        /*0010*/ 	.short	0x0002
        /*0012*/ 	.short	0x0010
        /*0014*/ 	.byte	0x00, 0xf0, 0x11, 0x00


	//----- nvinfo : EIATTR_KPARAM_INFO
	.align		4
.L_185:
        /*0018*/ 	.byte	0x04, 0x17
        /*001a*/ 	.short	(.L_187 - .L_186)
.L_186:
        /*001c*/ 	.word	0x00000000
        /*0020*/ 	.short	0x0001
        /*0022*/ 	.short	0x0008
        /*0024*/ 	.byte	0x00, 0xf5, 0x21, 0x00


	//----- nvinfo : EIATTR_KPARAM_INFO
	.align		4
.L_187:
        /*0028*/ 	.byte	0x04, 0x17
        /*002a*/ 	.short	(.L_189 - .L_188)
.L_188:
        /*002c*/ 	.word	0x00000000
        /*0030*/ 	.short	0x0000
        /*0032*/ 	.short	0x0000
        /*0034*/ 	.byte	0x00, 0xf5, 0x21, 0x00


	//----- nvinfo : EIATTR_SPARSE_MMA_MASK
	.align		4
.L_189:
        /*0038*/ 	.byte	0x03, 0x50
        /*003a*/ 	.short	0x0000


	//----- nvinfo : EIATTR_MAXREG_COUNT
	.align		4
        /*003c*/ 	.byte	0x03, 0x1b
        /*003e*/ 	.short	0x00ff


	//----- nvinfo : EIATTR_MERCURY_ISA_VERSION
	.align		4
        /*0040*/ 	.byte	0x03, 0x5f
        /*0042*/ 	.short	0x0101


	//----- nvinfo : EIATTR_VRC_CTA_INIT_COUNT
	.align		4
        /*0044*/ 	.byte	0x02, 0x4a
	.zero		1
	.zero		1


	//----- nvinfo : EIATTR_EXIT_INSTR_OFFSETS
	.align		4
        /*0048*/ 	.byte	0x04, 0x1c
        /*004a*/ 	.short	(.L_191 - .L_190)


	//   ....[0]....
.L_190:
        /*004c*/ 	.word	0x00000070


	//   ....[1]....
        /*0050*/ 	.word	0x000000f0


	//----- nvinfo : EIATTR_CBANK_PARAM_SIZE
	.align		4
.L_191:
        /*0054*/ 	.byte	0x03, 0x19
        /*0056*/ 	.short	0x0014


	//----- nvinfo : EIATTR_PARAM_CBANK
	.align		4
        /*0058*/ 	.byte	0x04, 0x0a
        /*005a*/ 	.short	(.L_193 - .L_192)
	.align		4
.L_192:
        /*005c*/ 	.word	index@(.nv.constant0._Z11CopyEdgeMapPjS_i)
        /*0060*/ 	.short	0x0380
        /*0062*/ 	.short	0x0014


	//----- nvinfo : EIATTR_SW_WAR
	.align		4
.L_193:
        /*0064*/ 	.byte	0x04, 0x36
        /*0066*/ 	.short	(.L_195 - .L_194)
.L_194:
        /*0068*/ 	.word	0x00000008
.L_195:


//--------------------- .nv.info._Z15CompactEdgeListPiS_PjS0_S0_S0_PyS_S1_S0_S_S_ --------------------------
	.section	.nv.info._Z15CompactEdgeListPiS_PjS0_S0_S0_PyS_S1_S0_S_S_,"",@"SHT_CUDA_INFO"
	.sectionflags	@""
	.align	4


	//----- nvinfo : EIATTR_CUDA_API_VERSION
	.align		4
        /*0000*/ 	.byte	0x04, 0x37
        /*0002*/ 	.short	(.L_197 - .L_196)
.L_196:
        /*0004*/ 	.word	0x00000082


	//----- nvinfo : EIATTR_KPARAM_INFO
	.align		4
.L_197:
        /*0008*/ 	.byte	0x04, 0x17
        /*000a*/ 	.short	(.L_199 - .L_198)
.L_198:
        /*000c*/ 	.word	0x00000000
        /*0010*/ 	.short	0x000b
        /*0012*/ 	.short	0x0058
        /*0014*/ 	.byte	0x00, 0xf5, 0x21, 0x00


	//----- nvinfo : EIATTR_KPARAM_INFO
	.align		4
.L_199:
        /*0018*/ 	.byte	0x04, 0x17
        /*001a*/ 	.short	(.L_201 - .L_200)
.L_200:
        /*001c*/ 	.word	0x00000000
        /*0020*/ 	.short	0x000a
        /*0022*/ 	.short	0x0050
        /*0024*/ 	.byte	0x00, 0xf5, 0x21, 0x00


	//----- nvinfo : EIATTR_KPARAM_INFO
	.align		4
.L_201:
        /*0028*/ 	.byte	0x04, 0x17
        /*002a*/ 	.short	(.L_203 - .L_202)
.L_202:
        /*002c*/ 	.word	0x00000000
        /*0030*/ 	.short	0x0009
        /*0032*/ 	.short	0x0048
        /*0034*/ 	.byte	0x00, 0xf5, 0x21, 0x00


	//----- nvinfo : EIATTR_KPARAM_INFO
	.align		4
.L_203:
        /*0038*/ 	.byte	0x04, 0x17
        /*003a*/ 	.short	(.L_205 - .L_204)
.L_204:
        /*003c*/ 	.word	0x00000000
        /*0040*/ 	.short	0x0008
        /*0042*/ 	.short	0x0040
        /*0044*/ 	.byte	0x00, 0xf5, 0x21, 0x00


	//----- nvinfo : EIATTR_KPARAM_INFO
	.align		4
.L_205:
        /*0048*/ 	.byte	0x04, 0x17
        /*004a*/ 	.short	(.L_207 - .L_206)
.L_206:
        /*004c*/ 	.word	0x00000000
        /*0050*/ 	.short	0x0007
        /*0052*/ 	.short	0x0038
        /*0054*/ 	.byte	0x00, 0xf5, 0x21, 0x00


	//----- nvinfo : EIATTR_KPARAM_INFO
	.align		4
.L_207:
        /*0058*/ 	.byte	0x04, 0x17
        /*005a*/ 	.short	(.L_209 - .L_208)
.L_208:
        /*005c*/ 	.word	0x00000000
        /*0060*/ 	.short	0x0006
        /*0062*/ 	.short	0x0030
        /*0064*/ 	.byte	0x00, 0xf5, 0x21, 0x00


	//----- nvinfo : EIATTR_KPARAM_INFO
	.align		4
.L_209:
        /*0068*/ 	.byte	0x04, 0x17
        /*006a*/ 	.short	(.L_211 - .L_210)
.L_210:
        /*006c*/ 	.word	0x00000000
        /*0070*/ 	.short	0x0005
        /*0072*/ 	.short	0x0028
        /*0074*/ 	.byte	0x00, 0xf5, 0x21, 0x00


	//----- nvinfo : EIATTR_KPARAM_INFO
	.align		4
.L_211:
        /*0078*/ 	.byte	0x04, 0x17
        /*007a*/ 	.short	(.L_213 - .L_212)
.L_212:
        /*007c*/ 	.word	0x00000000
        /*0080*/ 	.short	0x0004
        /*0082*/ 	.short	0x0020
        /*0084*/ 	.byte	0x00, 0xf5, 0x21, 0x00


	//----- nvinfo : EIATTR_KPARAM_INFO
	.align		4
.L_213:
        /*0088*/ 	.byte	0x04, 0x17
        /*008a*/ 	.short	(.L_215 - .L_214)
.L_214:
        /*008c*/ 	.word	0x00000000
        /*0090*/ 	.short	0x0003
        /*0092*/ 	.short	0x0018
        /*0094*/ 	.byte	0x00, 0xf5, 0x21, 0x00


	//----- nvinfo : EIATTR_KPARAM_INFO
	.align		4
.L_215:
        /*0098*/ 	.byte	0x04, 0x17
        /*009a*/ 	.short	(.L_217 - .L_216)
.L_216:
        /*009c*/ 	.word	0x00000000
        /*00a0*/ 	.short	0x0002
        /*00a2*/ 	.short	0x0010
        /*00a4*/ 	.byte	0x00, 0xf5, 0x21, 0x00


	//----- nvinfo : EIATTR_KPARAM_INFO
	.align		4
.L_217:
        /*00a8*/ 	.byte	0x04, 0x17
        /*00aa*/ 	.short	(.L_219 - .L_218)
.L_218:
        /*00ac*/ 	.word	0x00000000
        /*00b0*/ 	.short	0x0001
        /*00b2*/ 	.short	0x0008
        /*00b4*/ 	.byte	0x00, 0xf5, 0x21, 0x00


	//----- nvinfo : EIATTR_KPARAM_INFO
	.align		4
.L_219:
        /*00b8*/ 	.byte	0x04, 0x17
        /*00ba*/ 	.short	(.L_221 - .L_220)
.L_220:
        /*00bc*/ 	.word	0x00000000
        /*00c0*/ 	.short	0x0000
        /*00c2*/ 	.short	0x0000
        /*00c4*/ 	.byte	0x00, 0xf5, 0x21, 0x00


	//----- nvinfo : EIATTR_SPARSE_MMA_MASK
	.align		4
.L_221:
        /*00c8*/ 	.byte	0x03, 0x50
        /*00ca*/ 	.short	0x0000


	//----- nvinfo : EIATTR_MAXREG_COUNT
	.align		4
        /*00cc*/ 	.byte	0x03, 0x1b
        /*00ce*/ 	.short	0x00ff


	//----- nvinfo : EIATTR_MERCURY_ISA_VERSION
	.align		4
        /*00d0*/ 	.byte	0x03, 0x5f
        /*00d2*/ 	.short	0x0101


	//----- nvinfo : EIATTR_INT_WARP_WIDE_INSTR_OFFSETS
	.align		4
        /*00d4*/ 	.byte	0x04, 0x31
        /*00d6*/ 	.short	(.L_223 - .L_222)


	//   ....[0]....
.L_222:
        /*00d8*/ 	.word	0x000003e0


	//   ....[1]....
        /*00dc*/ 	.word	0x00000410


	//   ....[2]....
        /*00e0*/ 	.word	0x00000420


	//----- nvinfo : EIATTR_VRC_CTA_INIT_COUNT
	.align		4
.L_223:
        /*00e4*/ 	.byte	0x02, 0x4a
	.zero		1
	.zero		1


	//----- nvinfo : EIATTR_EXIT_INSTR_OFFSETS
	.align		4
        /*00e8*/ 	.byte	0x04, 0x1c
        /*00ea*/ 	.short	(.L_225 - .L_224)


	//   ....[0]....
.L_224:
        /*00ec*/ 	.word	0x00000090


	//   ....[1]....
        /*00f0*/ 	.word	0x000000e0


	//   ....[2]....
        /*00f4*/ 	.word	0x000002d0


	//   ....[3]....
        /*00f8*/ 	.word	0x00000500


	//----- nvinfo : EIATTR_CRS_STACK_SIZE
	.align		4
.L_225:
        /*00fc*/ 	.byte	0x04, 0x1e
        /*00fe*/ 	.short	(.L_227 - .L_226)
.L_226:
        /*0100*/ 	.word	0x00000000


	//----- nvinfo : EIATTR_CBANK_PARAM_SIZE
	.align		4
.L_227:
        /*0104*/ 	.byte	0x03, 0x19
        /*0106*/ 	.short	0x0060


	//----- nvinfo : EIATTR_PARAM_CBANK
	.align		4
        /*0108*/ 	.byte	0x04, 0x0a
        /*010a*/ 	.short	(.L_229 - .L_228)
	.align		4
.L_228:
        /*010c*/ 	.word	index@(.nv.constant0._Z15CompactEdgeListPiS_PjS0_S0_S0_PyS_S1_S0_S_S_)
        /*0110*/ 	.short	0x0380
        /*0112*/ 	.short	0x0060


	//----- nvinfo : EIATTR_SW_WAR
	.align		4
.L_229:
        /*0114*/ 	.byte	0x04, 0x36
        /*0116*/ 	.short	(.L_231 - .L_230)
.L_230:
        /*0118*/ 	.word	0x00000008
.L_231:


//--------------------- .nv.info._Z11MarkEdgesUVPjPyS_i --------------------------
	.section	.nv.info._Z11MarkEdgesUVPjPyS_i,"",@"SHT_CUDA_INFO"
	.sectionflags	@""
	.align	4


	//----- nvinfo : EIATTR_CUDA_API_VERSION
	.align		4
        /*0000*/ 	.byte	0x04, 0x37
        /*0002*/ 	.short	(.L_233 - .L_232)
.L_232:
        /*0004*/ 	.word	0x00000082


	//----- nvinfo : EIATTR_KPARAM_INFO
	.align		4
.L_233:
        /*0008*/ 	.byte	0x04, 0x17
        /*000a*/ 	.short	(.L_235 - .L_234)
.L_234:
        /*000c*/ 	.word	0x00000000
        /*0010*/ 	.short	0x0003
        /*0012*/ 	.short	0x0018
        /*0014*/ 	.byte	0x00, 0xf0, 0x11, 0x00


	//----- nvinfo : EIATTR_KPARAM_INFO
	.align		4
.L_235:
        /*0018*/ 	.byte	0x04, 0x17
        /*001a*/ 	.short	(.L_237 - .L_236)
.L_236:
        /*001c*/ 	.word	0x00000000
        /*0020*/ 	.short	0x0002
        /*0022*/ 	.short	0x0010
        /*0024*/ 	.byte	0x00, 0xf5, 0x21, 0x00


	//----- nvinfo : EIATTR_KPARAM_INFO
	.align		4
.L_237:
        /*0028*/ 	.byte	0x04, 0x17
        /*002a*/ 	.short	(.L_239 - .L_238)
.L_238:
        /*002c*/ 	.word	0x00000000
        /*0030*/ 	.short	0x0001
        /*0032*/ 	.short	0x0008
        /*0034*/ 	.byte	0x00, 0xf5, 0x21, 0x00


	//----- nvinfo : EIATTR_KPARAM_INFO
	.align		4
.L_239:
        /*0038*/ 	.byte	0x04, 0x17
        /*003a*/ 	.short	(.L_241 - .L_240)
.L_240:
        /*003c*/ 	.word	0x00000000
        /*0040*/ 	.short	0x0000
        /*0042*/ 	.short	0x0000
        /*0044*/ 	.byte	0x00, 0xf5, 0x21, 0x00


	//----- nvinfo : EIATTR_SPARSE_MMA_MASK
	.align		4
.L_241:
        /*0048*/ 	.byte	0x03, 0x50
        /*004a*/ 	.short	0x0000


	//----- nvinfo : EIATTR_MAXREG_COUNT
	.align		4
        /*004c*/ 	.byte	0x03, 0x1b
        /*004e*/ 	.short	0x00ff


	//----- nvinfo : EIATTR_MERCURY_ISA_VERSION
	.align		4
        /*0050*/ 	.byte	0x03, 0x5f
        /*0052*/ 	.short	0x0101


	//----- nvinfo : EIATTR_INT_WARP_WIDE_INSTR_OFFSETS
	.align		4
        /*0054*/ 	.byte	0x04, 0x31
        /*0056*/ 	.short	(.L_243 - .L_242)


	//   ....[0]....
.L_242:
        /*0058*/ 	.word	0x00000200


	//   ....[1]....
        /*005c*/ 	.word	0x00000210


	//----- nvinfo : EIATTR_VRC_CTA_INIT_COUNT
	.align		4
.L_243:
        /*0060*/ 	.byte	0x02, 0x4a
	.zero		1
	.zero		1


	//----- nvinfo : EIATTR_EXIT_INSTR_OFFSETS
	.align		4
        /*0064*/ 	.byte	0x04, 0x1c
        /*0066*/ 	.short	(.L_245 - .L_244)


	//   ....[0]....
.L_244:
        /*0068*/ 	.word	0x00000070


	//   ....[1]....
        /*006c*/ 	.word	0x000001d0


	//   ....[2]....
        /*0070*/ 	.word	0x00000260


	//   ....[3]....
        /*0074*/ 	.word	0x000002a0


	//----- nvinfo : EIATTR_CRS_STACK_SIZE
	.align		4
.L_245:
        /*0078*/ 	.byte	0x04, 0x1e
        /*007a*/ 	.short	(.L_247 - .L_246)
.L_246:
        /*007c*/ 	.word	0x00000000


	//----- nvinfo : EIATTR_CBANK_PARAM_SIZE
	.align		4
.L_247:
        /*0080*/ 	.byte	0x03, 0x19
        /*0082*/ 	.short	0x001c


	//----- nvinfo : EIATTR_PARAM_CBANK
	.align		4
        /*0084*/ 	.byte	0x04, 0x0a
        /*0086*/ 	.short	(.L_249 - .L_248)
	.align		4
.L_248:
        /*0088*/ 	.word	index@(.nv.constant0._Z11MarkEdgesUVPjPyS_i)
        /*008c*/ 	.short	0x0380
        /*008e*/ 	.short	0x001c


	//----- nvinfo : EIATTR_SW_WAR
	.align		4
.L_249:
        /*0090*/ 	.byte	0x04, 0x36
        /*0092*/ 	.short	(.L_251 - .L_250)
.L_250:
        /*0094*/ 	.word	0x00000008
.L_251:


//--------------------- .nv.info._Z29AppendForDuplicateEdgeRemovalPyPiPjS0_S1_i --------------------------
	.section	.nv.info._Z29AppendForDuplicateEdgeRemovalPyPiPjS0_S1_i,"",@"SHT_CUDA_INFO"
	.sectionflags	@""
	.align	4


	//----- nvinfo : EIATTR_CUDA_API_VERSION
	.align		4
        /*0000*/ 	.byte	0x04, 0x37
        /*0002*/ 	.short	(.L_253 - .L_252)
.L_252:
        /*0004*/ 	.word	0x00000082


	//----- nvinfo : EIATTR_KPARAM_INFO
	.align		4
.L_253:
        /*0008*/ 	.byte	0x04, 0x17
        /*000a*/ 	.short	(.L_255 - .L_254)
.L_254:
        /*000c*/ 	.word	0x00000000
        /*0010*/ 	.short	0x0005
        /*0012*/ 	.short	0x0028
        /*0014*/ 	.byte	0x00, 0xf0, 0x11, 0x00


	//----- nvinfo : EIATTR_KPARAM_INFO
	.align		4
.L_255:
        /*0018*/ 	.byte	0x04, 0x17
        /*001a*/ 	.short	(.L_257 - .L_256)
.L_256:
        /*001c*/ 	.word	0x00000000
        /*0020*/ 	.short	0x0004
        /*0022*/ 	.short	0x0020
        /*0024*/ 	.byte	0x00, 0xf5, 0x21, 0x00


	//----- nvinfo : EIATTR_KPARAM_INFO
	.align		4
.L_257:
        /*0028*/ 	.byte	0x04, 0x17
        /*002a*/ 	.short	(.L_259 - .L_258)
.L_258:
        /*002c*/ 	.word	0x00000000
        /*0030*/ 	.short	0x0003
        /*0032*/ 	.short	0x0018
        /*0034*/ 	.byte	0x00, 0xf5, 0x21, 0x00


	//----- nvinfo : EIATTR_KPARAM_INFO
	.align		4
.L_259:
        /*0038*/ 	.byte	0x04, 0x17
        /*003a*/ 	.short	(.L_261 - .L_260)
.L_260:
        /*003c*/ 	.word	0x00000000
        /*0040*/ 	.short	0x0002
        /*0042*/ 	.short	0x0010
        /*0044*/ 	.byte	0x00, 0xf5, 0x21, 0x00


	//----- nvinfo : EIATTR_KPARAM_INFO
	.align		4
.L_261:
        /*0048*/ 	.byte	0x04, 0x17
        /*004a*/ 	.short	(.L_263 - .L_262)
.L_262:
        /*004c*/ 	.word	0x00000000
        /*0050*/ 	.short	0x0001
        /*0052*/ 	.short	0x0008
        /*0054*/ 	.byte	0x00, 0xf5, 0x21, 0x00


	//----- nvinfo : EIATTR_KPARAM_INFO
	.align		4
.L_263:
        /*0058*/ 	.byte	0x04, 0x17
        /*005a*/ 	.short	(.L_265 - .L_264)
.L_264:
        /*005c*/ 	.word	0x00000000
        /*0060*/ 	.short	0x0000
        /*0062*/ 	.short	0x0000
        /*0064*/ 	.byte	0x00, 0xf5, 0x21, 0x00


	//----- nvinfo : EIATTR_SPARSE_MMA_MASK
	.align		4
.L_265:
        /*0068*/ 	.byte	0x03, 0x50
        /*006a*/ 	.short	0x0000


	//----- nvinfo : EIATTR_MAXREG_COUNT
	.align		4
        /*006c*/ 	.byte	0x03, 0x1b
        /*006e*/ 	.short	0x00ff


	//----- nvinfo : EIATTR_MERCURY_ISA_VERSION
	.align		4
        /*0070*/ 	.byte	0x03, 0x5f
        /*0072*/ 	.short	0x0101


	//----- nvinfo : EIATTR_VRC_CTA_INIT_COUNT
	.align		4
        /*0074*/ 	.byte	0x02, 0x4a
	.zero		1
	.zero		1


	//----- nvinfo : EIATTR_EXIT_INSTR_OFFSETS
	.align		4
        /*0078*/ 	.byte	0x04, 0x1c
        /*007a*/ 	.short	(.L_267 - .L_266)


	//   ....[0]....
.L_266:
        /*007c*/ 	.word	0x00000070


	//   ....[1]....
        /*0080*/ 	.word	0x00000250


	//----- nvinfo : EIATTR_CBANK_PARAM_SIZE
	.align		4
.L_267:
        /*0084*/ 	.byte	0x03, 0x19
        /*0086*/ 	.short	0x002c


	//----- nvinfo : EIATTR_PARAM_CBANK
	.align		4
        /*0088*/ 	.byte	0x04, 0x0a
        /*008a*/ 	.short	(.L_269 - .L_268)
	.align		4
.L_268:
        /*008c*/ 	.word	index@(.nv.constant0._Z29AppendForDuplicateEdgeRemovalPyPiPjS0_S1_i)
        /*0090*/ 	.short	0x0380
        /*0092*/ 	.short	0x002c


	//----- nvinfo : EIATTR_SW_WAR
	.align		4
.L_269:
        /*0094*/ 	.byte	0x04, 0x36
        /*0096*/ 	.short	(.L_271 - .L_270)
.L_270:
        /*0098*/ 	.word	0x00000008
.L_271:


//--------------------- .nv.info._Z17CopyEdgeArrayBackPiPji --------------------------
	.section	.nv.info._Z17CopyEdgeArrayBackPiPji,"",@"SHT_CUDA_INFO"
	.sectionflags	@""
	.align	4


	//----- nvinfo : EIATTR_CUDA_API_VERSION
	.align		4
        /*0000*/ 	.byte	0x04, 0x37
        /*0002*/ 	.short	(.L_273 - .L_272)
.L_272:
        /*0004*/ 	.word	0x00000082


	//----- nvinfo : EIATTR_KPARAM_INFO
	.align		4
.L_273:
        /*0008*/ 	.byte	0x04, 0x17
        /*000a*/ 	.short	(.L_275 - .L_274)
.L_274:
        /*000c*/ 	.word	0x00000000
        /*0010*/ 	.short	0x0002
        /*0012*/ 	.short	0x0010
        /*0014*/ 	.byte	0x00, 0xf0, 0x11, 0x00


	//----- nvinfo : EIATTR_KPARAM_INFO
	.align		4
.L_275:
        /*0018*/ 	.byte	0x04, 0x17
        /*001a*/ 	.short	(.L_277 - .L_276)
.L_276:
        /*001c*/ 	.word	0x00000000
        /*0020*/ 	.short	0x0001
        /*0022*/ 	.short	0x0008
        /*0024*/ 	.byte	0x00, 0xf5, 0x21, 0x00


	//----- nvinfo : EIATTR_KPARAM_INFO
	.align		4
.L_277:
        /*0028*/ 	.byte	0x04, 0x17
        /*002a*/ 	.short	(.L_279 - .L_278)
.L_278:
        /*002c*/ 	.word	0x00000000
        /*0030*/ 	.short	0x0000
        /*0032*/ 	.short	0x0000
        /*0034*/ 	.byte	0x00, 0xf5, 0x21, 0x00


	//----- nvinfo : EIATTR_SPARSE_MMA_MASK
	.align		4
.L_279:
        /*0038*/ 	.byte	0x03, 0x50
        /*003a*/ 	.short	0x0000


	//----- nvinfo : EIATTR_MAXREG_COUNT
	.align		4
        /*003c*/ 	.byte	0x03, 0x1b
        /*003e*/ 	.short	0x00ff


	//----- nvinfo : EIATTR_MERCURY_ISA_VERSION
	.align		4
        /*0040*/ 	.byte	0x03, 0x5f
        /*0042*/ 	.short	0x0101


	//----- nvinfo : EIATTR_VRC_CTA_INIT_COUNT
	.align		4
        /*0044*/ 	.byte	0x02, 0x4a
	.zero		1
	.zero		1


	//----- nvinfo : EIATTR_EXIT_INSTR_OFFSETS
	.align		4
        /*0048*/ 	.byte	0x04, 0x1c
        /*004a*/ 	.short	(.L_281 - .L_280)


	//   ....[0]....
.L_280:
        /*004c*/ 	.word	0x00000070


	//   ....[1]....
        /*0050*/ 	.word	0x000000f0


	//----- nvinfo : EIATTR_CBANK_PARAM_SIZE
	.align		4
.L_281:
        /*0054*/ 	.byte	0x03, 0x19
        /*0056*/ 	.short	0x0014


	//----- nvinfo : EIATTR_PARAM_CBANK
	.align		4
        /*0058*/ 	.byte	0x04, 0x0a
        /*005a*/ 	.short	(.L_283 - .L_282)
	.align		4
.L_282:
        /*005c*/ 	.word	index@(.nv.constant0._Z17CopyEdgeArrayBackPiPji)
        /*0060*/ 	.short	0x0380
        /*0062*/ 	.short	0x0014


	//----- nvinfo : EIATTR_SW_WAR
	.align		4
.L_283:
        /*0064*/ 	.byte	0x04, 0x36
        /*0066*/ 	.short	(.L_285 - .L_284)
.L_284:
        /*0068*/ 	.word	0x00000008
.L_285:


//--------------------- .nv.info._Z15RemoveSelfEdgesPiPjS0_PyS0_i --------------------------
	.section	.nv.info._Z15RemoveSelfEdgesPiPjS0_PyS0_i,"",@"SHT_CUDA_INFO"
	.sectionflags	@""
	.align	4


	//----- nvinfo : EIATTR_CUDA_API_VERSION
	.align		4
        /*0000*/ 	.byte	0x04, 0x37
        /*0002*/ 	.short	(.L_287 - .L_286)
.L_286:
        /*0004*/ 	.word	0x00000082


	//----- nvinfo : EIATTR_KPARAM_INFO
	.align		4
.L_287:
        /*0008*/ 	.byte	0x04, 0x17
        /*000a*/ 	.short	(.L_289 - .L_288)
.L_288:
        /*000c*/ 	.word	0x00000000
        /*0010*/ 	.short	0x0005
        /*0012*/ 	.short	0x0028
        /*0014*/ 	.byte	0x00, 0xf0, 0x11, 0x00


	//----- nvinfo : EIATTR_KPARAM_INFO
	.align		4
.L_289:
        /*0018*/ 	.byte	0x04, 0x17
        /*001a*/ 	.short	(.L_291 - .L_290)
.L_290:
        /*001c*/ 	.word	0x00000000
        /*0020*/ 	.short	0x0004
        /*0022*/ 	.short	0x0020
        /*0024*/ 	.byte	0x00, 0xf5, 0x21, 0x00


	//----- nvinfo : EIATTR_KPARAM_INFO
	.align		4
.L_291:
        /*0028*/ 	.byte	0x04, 0x17
        /*002a*/ 	.short	(.L_293 - .L_292)
.L_292:
        /*002c*/ 	.word	0x00000000
        /*0030*/ 	.short	0x0003
        /*0032*/ 	.short	0x0018
        /*0034*/ 	.byte	0x00, 0xf5, 0x21, 0x00


	//----- nvinfo : EIATTR_KPARAM_INFO
	.align		4
.L_293:
        /*0038*/ 	.byte	0x04, 0x17
        /*003a*/ 	.short	(.L_295 - .L_294)
.L_294:
        /*003c*/ 	.word	0x00000000
        /*0040*/ 	.short	0x0002
        /*0042*/ 	.short	0x0010
        /*0044*/ 	.byte	0x00, 0xf5, 0x21, 0x00


	//----- nvinfo : EIATTR_KPARAM_INFO
	.align		4
.L_295:
        /*0048*/ 	.byte	0x04, 0x17
        /*004a*/ 	.short	(.L_297 - .L_296)
.L_296:
        /*004c*/ 	.word	0x00000000
        /*0050*/ 	.short	0x0001
        /*0052*/ 	.short	0x0008
        /*0054*/ 	.byte	0x00, 0xf5, 0x21, 0x00


	//----- nvinfo : EIATTR_KPARAM_INFO
	.align		4
.L_297:
        /*0058*/ 	.byte	0x04, 0x17
        /*005a*/ 	.short	(.L_299 - .L_298)
.L_298:
        /*005c*/ 	.word	0x00000000
        /*0060*/ 	.short	0x0000
        /*0062*/ 	.short	0x0000
        /*0064*/ 	.byte	0x00, 0xf5, 0x21, 0x00


	//----- nvinfo : EIATTR_SPARSE_MMA_MASK
	.align		4
.L_299:
        /*0068*/ 	.byte	0x03, 0x50
        /*006a*/ 	.short	0x0000


	//----- nvinfo : EIATTR_MAXREG_COUNT
	.align		4
        /*006c*/ 	.byte	0x03, 0x1b
        /*006e*/ 	.short	0x00ff


	//----- nvinfo : EIATTR_MERCURY_ISA_VERSION
	.align		4
        /*0070*/ 	.byte	0x03, 0x5f
        /*0072*/ 	.short	0x0101


	//----- nvinfo : EIATTR_VRC_CTA_INIT_COUNT
	.align		4
        /*0074*/ 	.byte	0x02, 0x4a
	.zero		1
	.zero		1


	//----- nvinfo : EIATTR_EXIT_INSTR_OFFSETS
	.align		4
        /*0078*/ 	.byte	0x04, 0x1c
        /*007a*/ 	.short	(.L_301 - .L_300)


	//   ....[0]....
.L_300:
        /*007c*/ 	.word	0x00000070


	//   ....[1]....
        /*0080*/ 	.word	0x00000150


	//   ....[2]....
        /*0084*/ 	.word	0x000001a0


	//----- nvinfo : EIATTR_CBANK_PARAM_SIZE
	.align		4
.L_301:
        /*0088*/ 	.byte	0x03, 0x19
        /*008a*/ 	.short	0x002c


	//----- nvinfo : EIATTR_PARAM_CBANK
	.align		4
        /*008c*/ 	.byte	0x04, 0x0a
        /*008e*/ 	.short	(.L_303 - .L_302)
	.align		4
.L_302:
        /*0090*/ 	.word	index@(.nv.constant0._Z15RemoveSelfEdgesPiPjS0_PyS0_i)
        /*0094*/ 	.short	0x0380
        /*0096*/ 	.short	0x002c


	//----- nvinfo : EIATTR_SW_WAR
	.align		4
.L_303:
        /*0098*/ 	.byte	0x04, 0x36
        /*009a*/ 	.short	(.L_305 - .L_304)
.L_304:
        /*009c*/ 	.word	0x00000008
.L_305:


//--------------------- .nv.info._Z13CopyEdgeArrayPiPji --------------------------
	.section	.nv.info._Z13CopyEdgeArrayPiPji,"",@"SHT_CUDA_INFO"
	.sectionflags	@""
	.align	4


	//----- nvinfo : EIATTR_CUDA_API_VERSION
	.align		4
        /*0000*/ 	.byte	0x04, 0x37
        /*0002*/ 	.short	(.L_307 - .L_306)
.L_306:
        /*0004*/ 	.word	0x00000082


	//----- nvinfo : EIATTR_KPARAM_INFO
	.align		4
.L_307:
        /*0008*/ 	.byte	0x04, 0x17
        /*000a*/ 	.short	(.L_309 - .L_308)
.L_308:
        /*000c*/ 	.word	0x00000000
        /*0010*/ 	.short	0x0002
        /*0012*/ 	.short	0x0010
        /*0014*/ 	.byte	0x00, 0xf0, 0x11, 0x00


	//----- nvinfo : EIATTR_KPARAM_INFO
	.align		4
.L_309:
        /*0018*/ 	.byte	0x04, 0x17
        /*001a*/ 	.short	(.L_311 - .L_310)
.L_310:
        /*001c*/ 	.word	0x00000000
        /*0020*/ 	.short	0x0001
        /*0022*/ 	.short	0x0008
        /*0024*/ 	.byte	0x00, 0xf5, 0x21, 0x00


	//----- nvinfo : EIATTR_KPARAM_INFO
	.align		4
.L_311:
        /*0028*/ 	.byte	0x04, 0x17
        /*002a*/ 	.short	(.L_313 - .L_312)
.L_312:
        /*002c*/ 	.word	0x00000000
        /*0030*/ 	.short	0x0000
        /*0032*/ 	.short	0x0000
        /*0034*/ 	.byte	0x00, 0xf5, 0x21, 0x00


	//----- nvinfo : EIATTR_SPARSE_MMA_MASK
	.align		4
.L_313:
        /*0038*/ 	.byte	0x03, 0x50
        /*003a*/ 	.short	0x0000


	//----- nvinfo : EIATTR_MAXREG_COUNT
	.align		4
        /*003c*/ 	.byte	0x03, 0x1b
        /*003e*/ 	.short	0x00ff


	//----- nvinfo : EIATTR_MERCURY_ISA_VERSION
	.align		4
        /*0040*/ 	.byte	0x03, 0x5f
        /*0042*/ 	.short	0x0101


	//----- nvinfo : EIATTR_VRC_CTA_INIT_COUNT
	.align		4
        /*0044*/ 	.byte	0x02, 0x4a
	.zero		1
	.zero		1


	//----- nvinfo : EIATTR_EXIT_INSTR_OFFSETS
	.align		4
        /*0048*/ 	.byte	0x04, 0x1c
        /*004a*/ 	.short	(.L_315 - .L_314)


	//   ....[0]....
.L_314:
        /*004c*/ 	.word	0x00000070


	//   ....[1]....
        /*0050*/ 	.word	0x000000f0


	//----- nvinfo : EIATTR_CBANK_PARAM_SIZE
	.align		4
.L_315:
        /*0054*/ 	.byte	0x03, 0x19
        /*0056*/ 	.short	0x0014


	//----- nvinfo : EIATTR_PARAM_CBANK
	.align		4
        /*0058*/ 	.byte	0x04, 0x0a
        /*005a*/ 	.short	(.L_317 - .L_316)
	.align		4
.L_316:
        /*005c*/ 	.word	index@(.nv.constant0._Z13CopyEdgeArrayPiPji)
        /*0060*/ 	.short	0x0380
        /*0062*/ 	.short	0x0014


	//----- nvinfo : EIATTR_SW_WAR
	.align		4
.L_317:
        /*0064*/ 	.byte	0x04, 0x36
        /*0066*/ 	.short	(.L_319 - .L_318)
.L_318:
        /*0068*/ 	.word	0x00000008
.L_319:


//--------------------- .nv.info._Z15MakeFlagForUIdsPjPii --------------------------
	.section	.nv.info._Z15MakeFlagForUIdsPjPii,"",@"SHT_CUDA_INFO"
	.sectionflags	@""
	.align	4


	//----- nvinfo : EIATTR_CUDA_API_VERSION
	.align		4
        /*0000*/ 	.byte	0x04, 0x37
        /*0002*/ 	.short	(.L_321 - .L_320)
.L_320:
        /*0004*/ 	.word	0x00000082


	//----- nvinfo : EIATTR_KPARAM_INFO
	.align		4
.L_321:
        /*0008*/ 	.byte	0x04, 0x17
        /*000a*/ 	.short	(.L_323 - .L_322)
.L_322:
        /*000c*/ 	.word	0x00000000
        /*0010*/ 	.short	0x0002
        /*0012*/ 	.short	0x0010
        /*0014*/ 	.byte	0x00, 0xf0, 0x11, 0x00


	//----- nvinfo : EIATTR_KPARAM_INFO
	.align		4
.L_323:
        /*0018*/ 	.byte	0x04, 0x17
        /*001a*/ 	.short	(.L_325 - .L_324)
.L_324:
        /*001c*/ 	.word	0x00000000
        /*0020*/ 	.short	0x0001
        /*0022*/ 	.short	0x0008
        /*0024*/ 	.byte	0x00, 0xf5, 0x21, 0x00


	//----- nvinfo : EIATTR_KPARAM_INFO
	.align		4
.L_325:
        /*0028*/ 	.byte	0x04, 0x17
        /*002a*/ 	.short	(.L_327 - .L_326)
.L_326:
        /*002c*/ 	.word	0x00000000
        /*0030*/ 	.short	0x0000
        /*0032*/ 	.short	0x0000
        /*0034*/ 	.byte	0x00, 0xf5, 0x21, 0x00


	//----- nvinfo : EIATTR_SPARSE_MMA_MASK
	.align		4
.L_327:
        /*0038*/ 	.byte	0x03, 0x50
        /*003a*/ 	.short	0x0000


	//----- nvinfo : EIATTR_MAXREG_COUNT
	.align		4
        /*003c*/ 	.byte	0x03, 0x1b
        /*003e*/ 	.short	0x00ff


	//----- nvinfo : EIATTR_MERCURY_ISA_VERSION
	.align		4
        /*0040*/ 	.byte	0x03, 0x5f
        /*0042*/ 	.short	0x0101


	//----- nvinfo : EIATTR_VRC_CTA_INIT_COUNT
	.align		4
        /*0044*/ 	.byte	0x02, 0x4a
	.zero		1
	.zero		1


	//----- nvinfo : EIATTR_EXIT_INSTR_OFFSETS
	.align		4
        /*0048*/ 	.byte	0x04, 0x1c
        /*004a*/ 	.short	(.L_329 - .L_328)


	//   ....[0]....
.L_328:
        /*004c*/ 	.word	0x00000070


	//   ....[1]....
        /*0050*/ 	.word	0x00000100


	//----- nvinfo : EIATTR_CBANK_PARAM_SIZE
	.align		4
.L_329:
        /*0054*/ 	.byte	0x03, 0x19
        /*0056*/ 	.short	0x0014


	//----- nvinfo : EIATTR_PARAM_CBANK
	.align		4
        /*0058*/ 	.byte	0x04, 0x0a
        /*005a*/ 	.short	(.L_331 - .L_330)
	.align		4
.L_330:
        /*005c*/ 	.word	index@(.nv.constant0._Z15MakeFlagForUIdsPjPii)
        /*0060*/ 	.short	0x0380
        /*0062*/ 	.short	0x0014


	//----- nvinfo : EIATTR_SW_WAR
	.align		4
.L_331:
        /*0064*/ 	.byte	0x04, 0x36
        /*0066*/ 	.short	(.L_333 - .L_332)
.L_332:
        /*0068*/ 	.word	0x00000008
.L_333:


//--------------------- .nv.info._Z15MakeFlagForScanPjPyi --------------------------
	.section	.nv.info._Z15MakeFlagForScanPjPyi,"",@"SHT_CUDA_INFO"
	.sectionflags	@""
	.align	4


	//----- nvinfo : EIATTR_CUDA_API_VERSION
	.align		4
        /*0000*/ 	.byte	0x04, 0x37
        /*0002*/ 	.short	(.L_335 - .L_334)
.L_334:
        /*0004*/ 	.word	0x00000082


	//----- nvinfo : EIATTR_KPARAM_INFO
	.align		4
.L_335:
        /*0008*/ 	.byte	0x04, 0x17
        /*000a*/ 	.short	(.L_337 - .L_336)
.L_336:
        /*000c*/ 	.word	0x00000000
        /*0010*/ 	.short	0x0002
        /*0012*/ 	.short	0x0010
        /*0014*/ 	.byte	0x00, 0xf0, 0x11, 0x00


	//----- nvinfo : EIATTR_KPARAM_INFO
	.align		4
.L_337:
        /*0018*/ 	.byte	0x04, 0x17
        /*001a*/ 	.short	(.L_339 - .L_338)
.L_338:
        /*001c*/ 	.word	0x00000000
        /*0020*/ 	.short	0x0001
        /*0022*/ 	.short	0x0008
        /*0024*/ 	.byte	0x00, 0xf5, 0x21, 0x00


	//----- nvinfo : EIATTR_KPARAM_INFO
	.align		4
.L_339:
        /*0028*/ 	.byte	0x04, 0x17
        /*002a*/ 	.short	(.L_341 - .L_340)
.L_340:
        /*002c*/ 	.word	0x00000000
        /*0030*/ 	.short	0x0000
        /*0032*/ 	.short	0x0000
        /*0034*/ 	.byte	0x00, 0xf5, 0x21, 0x00


	//----- nvinfo : EIATTR_SPARSE_MMA_MASK
	.align		4
.L_341:
        /*0038*/ 	.byte	0x03, 0x50
        /*003a*/ 	.short	0x0000


	//----- nvinfo : EIATTR_MAXREG_COUNT
	.align		4
        /*003c*/ 	.byte	0x03, 0x1b
        /*003e*/ 	.short	0x00ff


	//----- nvinfo : EIATTR_MERCURY_ISA_VERSION
	.align		4
        /*0040*/ 	.byte	0x03, 0x5f
        /*0042*/ 	.short	0x0101


	//----- nvinfo : EIATTR_VRC_CTA_INIT_COUNT
	.align		4
        /*0044*/ 	.byte	0x02, 0x4a
	.zero		1
	.zero		1


	//----- nvinfo : EIATTR_EXIT_INSTR_OFFSETS
	.align		4
        /*0048*/ 	.byte	0x04, 0x1c
        /*004a*/ 	.short	(.L_343 - .L_342)


	//   ....[0]....
.L_342:
        /*004c*/ 	.word	0x00000070


	//   ....[1]....
        /*0050*/ 	.word	0x00000180


	//   ....[2]....
        /*0054*/ 	.word	0x000001d0


	//----- nvinfo : EIATTR_CRS_STACK_SIZE
	.align		4
.L_343:
        /*0058*/ 	.byte	0x04, 0x1e
        /*005a*/ 	.short	(.L_345 - .L_344)
.L_344:
        /*005c*/ 	.word	0x00000000


	//----- nvinfo : EIATTR_CBANK_PARAM_SIZE
	.align		4
.L_345:
        /*0060*/ 	.byte	0x03, 0x19
        /*0062*/ 	.short	0x0014


	//----- nvinfo : EIATTR_PARAM_CBANK
	.align		4
        /*0064*/ 	.byte	0x04, 0x0a
        /*0066*/ 	.short	(.L_347 - .L_346)
	.align		4
.L_346:
        /*0068*/ 	.word	index@(.nv.constant0._Z15MakeFlagForScanPjPyi)
        /*006c*/ 	.short	0x0380
        /*006e*/ 	.short	0x0014


	//----- nvinfo : EIATTR_SW_WAR
	.align		4
.L_347:
        /*0070*/ 	.byte	0x04, 0x36
        /*0072*/ 	.short	(.L_349 - .L_348)
.L_348:
        /*0074*/ 	.word	0x00000008
.L_349:


//--------------------- .nv.info._Z26CopySuperVertexIDPerVertexPjS_i --------------------------
	.section	.nv.info._Z26CopySuperVertexIDPerVertexPjS_i,"",@"SHT_CUDA_INFO"
	.sectionflags	@""
	.align	4


	//----- nvinfo : EIATTR_CUDA_API_VERSION
	.align		4
        /*0000*/ 	.byte	0x04, 0x37
        /*0002*/ 	.short	(.L_351 - .L_350)
.L_350:
        /*0004*/ 	.word	0x00000082


	//----- nvinfo : EIATTR_KPARAM_INFO
	.align		4
.L_351:
        /*0008*/ 	.byte	0x04, 0x17
        /*000a*/ 	.short	(.L_353 - .L_352)
.L_352:
        /*000c*/ 	.word	0x00000000
        /*0010*/ 	.short	0x0002
        /*0012*/ 	.short	0x0010
        /*0014*/ 	.byte	0x00, 0xf0, 0x11, 0x00


	//----- nvinfo : EIATTR_KPARAM_INFO
	.align		4
.L_353:
        /*0018*/ 	.byte	0x04, 0x17
        /*001a*/ 	.short	(.L_355 - .L_354)
.L_354:
        /*001c*/ 	.word	0x00000000
        /*0020*/ 	.short	0x0001
        /*0022*/ 	.short	0x0008
        /*0024*/ 	.byte	0x00, 0xf5, 0x21, 0x00


	//----- nvinfo : EIATTR_KPARAM_INFO
	.align		4
.L_355:
        /*0028*/ 	.byte	0x04, 0x17
        /*002a*/ 	.short	(.L_357 - .L_356)
.L_356:
        /*002c*/ 	.word	0x00000000
        /*0030*/ 	.short	0x0000
        /*0032*/ 	.short	0x0000
        /*0034*/ 	.byte	0x00, 0xf5, 0x21, 0x00


	//----- nvinfo : EIATTR_SPARSE_MMA_MASK
	.align		4
.L_357:
        /*0038*/ 	.byte	0x03, 0x50
        /*003a*/ 	.short	0x0000


	//----- nvinfo : EIATTR_MAXREG_COUNT
	.align		4
        /*003c*/ 	.byte	0x03, 0x1b
        /*003e*/ 	.short	0x00ff


	//----- nvinfo : EIATTR_MERCURY_ISA_VERSION
	.align		4
        /*0040*/ 	.byte	0x03, 0x5f
        /*0042*/ 	.short	0x0101


	//----- nvinfo : EIATTR_VRC_CTA_INIT_COUNT
	.align		4
        /*0044*/ 	.byte	0x02, 0x4a
	.zero		1
	.zero		1


	//----- nvinfo : EIATTR_EXIT_INSTR_OFFSETS
	.align		4
        /*0048*/ 	.byte	0x04, 0x1c
        /*004a*/ 	.short	(.L_359 - .L_358)


	//   ....[0]....
.L_358:
        /*004c*/ 	.word	0x00000070


	//   ....[1]....
        /*0050*/ 	.word	0x000000f0


	//----- nvinfo : EIATTR_CBANK_PARAM_SIZE
	.align		4
.L_359:
        /*0054*/ 	.byte	0x03, 0x19
        /*0056*/ 	.short	0x0014


	//----- nvinfo : EIATTR_PARAM_CBANK
	.align		4
        /*0058*/ 	.byte	0x04, 0x0a
        /*005a*/ 	.short	(.L_361 - .L_360)
	.align		4
.L_360:
        /*005c*/ 	.word	index@(.nv.constant0._Z26CopySuperVertexIDPerVertexPjS_i)
        /*0060*/ 	.short	0x0380
        /*0062*/ 	.short	0x0014


	//----- nvinfo : EIATTR_SW_WAR
	.align		4
.L_361:
        /*0064*/ 	.byte	0x04, 0x36
        /*0066*/ 	.short	(.L_363 - .L_362)
.L_362:
        /*0068*/ 	.word	0x00000008
.L_363:


//--------------------- .nv.info._Z26MakeSuperVertexIDPerVertexPjPyS_i --------------------------
	.section	.nv.info._Z26MakeSuperVertexIDPerVertexPjPyS_i,"",@"SHT_CUDA_INFO"
	.sectionflags	@""
	.align	4


	//----- nvinfo : EIATTR_CUDA_API_VERSION
	.align		4
        /*0000*/ 	.byte	0x04, 0x37
        /*0002*/ 	.short	(.L_365 - .L_364)
.L_364:
        /*0004*/ 	.word	0x00000082


	//----- nvinfo : EIATTR_KPARAM_INFO
	.align		4
.L_365:
        /*0008*/ 	.byte	0x04, 0x17
        /*000a*/ 	.short	(.L_367 - .L_366)
.L_366:
        /*000c*/ 	.word	0x00000000
        /*0010*/ 	.short	0x0003
        /*0012*/ 	.short	0x0018
        /*0014*/ 	.byte	0x00, 0xf0, 0x11, 0x00


	//----- nvinfo : EIATTR_KPARAM_INFO
	.align		4
.L_367:
        /*0018*/ 	.byte	0x04, 0x17
        /*001a*/ 	.short	(.L_369 - .L_368)
.L_368:
        /*001c*/ 	.word	0x00000000
        /*0020*/ 	.short	0x0002
        /*0022*/ 	.short	0x0010
        /*0024*/ 	.byte	0x00, 0xf5, 0x21, 0x00


	//----- nvinfo : EIATTR_KPARAM_INFO
	.align		4
.L_369:
        /*0028*/ 	.byte	0x04, 0x17
        /*002a*/ 	.short	(.L_371 - .L_370)
.L_370:
        /*002c*/ 	.word	0x00000000
        /*0030*/ 	.short	0x0001
        /*0032*/ 	.short	0x0008
        /*0034*/ 	.byte	0x00, 0xf5, 0x21, 0x00


	//----- nvinfo : EIATTR_KPARAM_INFO
	.align		4
.L_371:
        /*0038*/ 	.byte	0x04, 0x17
        /*003a*/ 	.short	(.L_373 - .L_372)
.L_372:
        /*003c*/ 	.word	0x00000000
        /*0040*/ 	.short	0x0000
        /*0042*/ 	.short	0x0000
        /*0044*/ 	.byte	0x00, 0xf5, 0x21, 0x00


	//----- nvinfo : EIATTR_SPARSE_MMA_MASK
	.align		4
.L_373:
        /*0048*/ 	.byte	0x03, 0x50
        /*004a*/ 	.short	0x0000


	//----- nvinfo : EIATTR_MAXREG_COUNT
	.align		4
        /*004c*/ 	.byte	0x03, 0x1b
        /*004e*/ 	.short	0x00ff


	//----- nvinfo : EIATTR_MERCURY_ISA_VERSION
	.align		4
        /*0050*/ 	.byte	0x03, 0x5f
        /*0052*/ 	.short	0x0101


	//----- nvinfo : EIATTR_VRC_CTA_INIT_COUNT
	.align		4
        /*0054*/ 	.byte	0x02, 0x4a
	.zero		1
	.zero		1


	//----- nvinfo : EIATTR_EXIT_INSTR_OFFSETS
	.align		4
        /*0058*/ 	.byte	0x04, 0x1c
        /*005a*/ 	.short	(.L_375 - .L_374)


	//   ....[0]....
.L_374:
        /*005c*/ 	.word	0x00000070


	//   ....[1]....
        /*0060*/ 	.word	0x00000130


	//----- nvinfo : EIATTR_CBANK_PARAM_SIZE
	.align		4
.L_375:
        /*0064*/ 	.byte	0x03, 0x19
        /*0066*/ 	.short	0x001c


	//----- nvinfo : EIATTR_PARAM_CBANK
	.align		4
        /*0068*/ 	.byte	0x04, 0x0a
        /*006a*/ 	.short	(.L_377 - .L_376)
	.align		4
.L_376:
        /*006c*/ 	.word	index@(.nv.constant0._Z26MakeSuperVertexIDPerVertexPjPyS_i)
        /*0070*/ 	.short	0x0380
        /*0072*/ 	.short	0x001c


	//----- nvinfo : EIATTR_SW_WAR
	.align		4
.L_377:
        /*0074*/ 	.byte	0x04, 0x36
        /*0076*/ 	.short	(.L_379 - .L_378)
.L_378:
        /*0078*/ 	.word	0x00000008
.L_379:


//--------------------- .nv.info._Z23AppendVertexIDsForSplitPyPii --------------------------
	.section	.nv.info._Z23AppendVertexIDsForSplitPyPii,"",@"SHT_CUDA_INFO"
	.sectionflags	@""
	.align	4


	//----- nvinfo : EIATTR_CUDA_API_VERSION
	.align		4
        /*0000*/ 	.byte	0x04, 0x37
        /*0002*/ 	.short	(.L_381 - .L_380)
.L_380:
        /*0004*/ 	.word	0x00000082


	//----- nvinfo : EIATTR_KPARAM_INFO
	.align		4
.L_381:
        /*0008*/ 	.byte	0x04, 0x17
        /*000a*/ 	.short	(.L_383 - .L_382)
.L_382:
        /*000c*/ 	.word	0x00000000
        /*0010*/ 	.short	0x0002
        /*0012*/ 	.short	0x0010
        /*0014*/ 	.byte	0x00, 0xf0, 0x11, 0x00


	//----- nvinfo : EIATTR_KPARAM_INFO
	.align		4
.L_383:
        /*0018*/ 	.byte	0x04, 0x17
        /*001a*/ 	.short	(.L_385 - .L_384)
.L_384:
        /*001c*/ 	.word	0x00000000
        /*0020*/ 	.short	0x0001
        /*0022*/ 	.short	0x0008
        /*0024*/ 	.byte	0x00, 0xf5, 0x21, 0x00


	//----- nvinfo : EIATTR_KPARAM_INFO
	.align		4
.L_385:
        /*0028*/ 	.byte	0x04, 0x17
        /*002a*/ 	.short	(.L_387 - .L_386)
.L_386:
        /*002c*/ 	.word	0x00000000
        /*0030*/ 	.short	0x0000
        /*0032*/ 	.short	0x0000
        /*0034*/ 	.byte	0x00, 0xf5, 0x21, 0x00


	//----- nvinfo : EIATTR_SPARSE_MMA_MASK
	.align		4
.L_387:
        /*0038*/ 	.byte	0x03, 0x50
        /*003a*/ 	.short	0x0000


	//----- nvinfo : EIATTR_MAXREG_COUNT
	.align		4
        /*003c*/ 	.byte	0x03, 0x1b
        /*003e*/ 	.short	0x00ff


	//----- nvinfo : EIATTR_MERCURY_ISA_VERSION
	.align		4
        /*0040*/ 	.byte	0x03, 0x5f
        /*0042*/ 	.short	0x0101


	//----- nvinfo : EIATTR_VRC_CTA_INIT_COUNT
	.align		4
        /*0044*/ 	.byte	0x02, 0x4a
	.zero		1
	.zero		1


	//----- nvinfo : EIATTR_EXIT_INSTR_OFFSETS
	.align		4
        /*0048*/ 	.byte	0x04, 0x1c
        /*004a*/ 	.short	(.L_389 - .L_388)


	//   ....[0]....
.L_388:
        /*004c*/ 	.word	0x00000070


	//   ....[1]....
        /*0050*/ 	.word	0x00000110


	//----- nvinfo : EIATTR_CBANK_PARAM_SIZE
	.align		4
.L_389:
        /*0054*/ 	.byte	0x03, 0x19
        /*0056*/ 	.short	0x0014


	//----- nvinfo : EIATTR_PARAM_CBANK
	.align		4
        /*0058*/ 	.byte	0x04, 0x0a
        /*005a*/ 	.short	(.L_391 - .L_390)
	.align		4
.L_390:
        /*005c*/ 	.word	index@(.nv.constant0._Z23AppendVertexIDsForSplitPyPii)
        /*0060*/ 	.short	0x0380
        /*0062*/ 	.short	0x0014


	//----- nvinfo : EIATTR_SW_WAR
	.align		4
.L_391:
        /*0064*/ 	.byte	0x04, 0x36
        /*0066*/ 	.short	(.L_393 - .L_392)
.L_392:
        /*0068*/ 	.word	0x00000008
.L_393:


//--------------------- .nv.info._Z10CopyToSuccPiS_i --------------------------
	.section	.nv.info._Z10CopyToSuccPiS_i,"",@"SHT_CUDA_INFO"
	.sectionflags	@""
	.align	4


	//----- nvinfo : EIATTR_CUDA_API_VERSION
	.align		4
        /*0000*/ 	.byte	0x04, 0x37
        /*0002*/ 	.short	(.L_395 - .L_394)
.L_394:
        /*0004*/ 	.word	0x00000082


	//----- nvinfo : EIATTR_KPARAM_INFO
	.align		4
.L_395:
        /*0008*/ 	.byte	0x04, 0x17
        /*000a*/ 	.short	(.L_397 - .L_396)
.L_396:
        /*000c*/ 	.word	0x00000000
        /*0010*/ 	.short	0x0002
        /*0012*/ 	.short	0x0010
        /*0014*/ 	.byte	0x00, 0xf0, 0x11, 0x00


	//----- nvinfo : EIATTR_KPARAM_INFO
	.align		4
.L_397:
        /*0018*/ 	.byte	0x04, 0x17
        /*001a*/ 	.short	(.L_399 - .L_398)
.L_398:
        /*001c*/ 	.word	0x00000000
        /*0020*/ 	.short	0x0001
        /*0022*/ 	.short	0x0008
        /*0024*/ 	.byte	0x00, 0xf5, 0x21, 0x00


	//----- nvinfo : EIATTR_KPARAM_INFO
	.align		4
.L_399:
        /*0028*/ 	.byte	0x04, 0x17
        /*002a*/ 	.short	(.L_401 - .L_400)
.L_400:
        /*002c*/ 	.word	0x00000000
        /*0030*/ 	.short	0x0000
        /*0032*/ 	.short	0x0000
        /*0034*/ 	.byte	0x00, 0xf5, 0x21, 0x00


	//----- nvinfo : EIATTR_SPARSE_MMA_MASK
	.align		4
.L_401:
        /*0038*/ 	.byte	0x03, 0x50
        /*003a*/ 	.short	0x0000


	//----- nvinfo : EIATTR_MAXREG_COUNT
	.align		4
        /*003c*/ 	.byte	0x03, 0x1b
        /*003e*/ 	.short	0x00ff


	//----- nvinfo : EIATTR_MERCURY_ISA_VERSION
	.align		4
        /*0040*/ 	.byte	0x03, 0x5f
        /*0042*/ 	.short	0x0101


	//----- nvinfo : EIATTR_VRC_CTA_INIT_COUNT
	.align		4
        /*0044*/ 	.byte	0x02, 0x4a
	.zero		1
	.zero		1


	//----- nvinfo : EIATTR_EXIT_INSTR_OFFSETS
	.align		4
        /*0048*/ 	.byte	0x04, 0x1c
        /*004a*/ 	.short	(.L_403 - .L_402)


	//   ....[0]....
.L_402:
        /*004c*/ 	.word	0x00000070


	//   ....[1]....
        /*0050*/ 	.word	0x000000f0


	//----- nvinfo : EIATTR_CBANK_PARAM_SIZE
	.align		4
.L_403:
        /*0054*/ 	.byte	0x03, 0x19
        /*0056*/ 	.short	0x0014


	//----- nvinfo : EIATTR_PARAM_CBANK
	.align		4
        /*0058*/ 	.byte	0x04, 0x0a
        /*005a*/ 	.short	(.L_405 - .L_404)
	.align		4
.L_404:
        /*005c*/ 	.word	index@(.nv.constant0._Z10CopyToSuccPiS_i)
        /*0060*/ 	.short	0x0380
        /*0062*/ 	.short	0x0014


	//----- nvinfo : EIATTR_SW_WAR
	.align		4
.L_405:
        /*0064*/ 	.byte	0x04, 0x36
        /*0066*/ 	.short	(.L_407 - .L_406)
.L_406:
        /*0068*/ 	.word	0x00000008
.L_407:


//--------------------- .nv.info._Z25PropagateRepresentativeIDPiS_Pbi --------------------------
	.section	.nv.info._Z25PropagateRepresentativeIDPiS_Pbi,"",@"SHT_CUDA_INFO"
	.sectionflags	@""
	.align	4


	//----- nvinfo : EIATTR_CUDA_API_VERSION
	.align		4
        /*0000*/ 	.byte	0x04, 0x37
        /*0002*/ 	.short	(.L_409 - .L_408)
.L_408:
        /*0004*/ 	.word	0x00000082


	//----- nvinfo : EIATTR_KPARAM_INFO
	.align		4
.L_409:
        /*0008*/ 	.byte	0x04, 0x17
        /*000a*/ 	.short	(.L_411 - .L_410)
.L_410:
        /*000c*/ 	.word	0x00000000
        /*0010*/ 	.short	0x0003
        /*0012*/ 	.short	0x0018
        /*0014*/ 	.byte	0x00, 0xf0, 0x11, 0x00


	//----- nvinfo : EIATTR_KPARAM_INFO
	.align		4
.L_411:
        /*0018*/ 	.byte	0x04, 0x17
        /*001a*/ 	.short	(.L_413 - .L_412)
.L_412:
        /*001c*/ 	.word	0x00000000
        /*0020*/ 	.short	0x0002
        /*0022*/ 	.short	0x0010
        /*0024*/ 	.byte	0x00, 0xf5, 0x21, 0x00


	//----- nvinfo : EIATTR_KPARAM_INFO
	.align		4
.L_413:
        /*0028*/ 	.byte	0x04, 0x17
        /*002a*/ 	.short	(.L_415 - .L_414)
.L_414:
        /*002c*/ 	.word	0x00000000
        /*0030*/ 	.short	0x0001
        /*0032*/ 	.short	0x0008
        /*0034*/ 	.byte	0x00, 0xf5, 0x21, 0x00


	//----- nvinfo : EIATTR_KPARAM_INFO
	.align		4
.L_415:
        /*0038*/ 	.byte	0x04, 0x17
        /*003a*/ 	.short	(.L_417 - .L_416)
.L_416:
        /*003c*/ 	.word	0x00000000
        /*0040*/ 	.short	0x0000
        /*0042*/ 	.short	0x0000
        /*0044*/ 	.byte	0x00, 0xf5, 0x21, 0x00


	//----- nvinfo : EIATTR_SPARSE_MMA_MASK
	.align		4
.L_417:
        /*0048*/ 	.byte	0x03, 0x50
        /*004a*/ 	.short	0x0000


	//----- nvinfo : EIATTR_MAXREG_COUNT
	.align		4
        /*004c*/ 	.byte	0x03, 0x1b
        /*004e*/ 	.short	0x00ff


	//----- nvinfo : EIATTR_MERCURY_ISA_VERSION
	.align		4
        /*0050*/ 	.byte	0x03, 0x5f
        /*0052*/ 	.short	0x0101


	//----- nvinfo : EIATTR_VRC_CTA_INIT_COUNT
	.align		4
        /*0054*/ 	.byte	0x02, 0x4a
	.zero		1
	.zero		1


	//----- nvinfo : EIATTR_EXIT_INSTR_OFFSETS
	.align		4
        /*0058*/ 	.byte	0x04, 0x1c
        /*005a*/ 	.short	(.L_419 - .L_418)


	//   ....[0]....
.L_418:
        /*005c*/ 	.word	0x00000070


	//   ....[1]....
        /*0060*/ 	.word	0x000000f0


	//   ....[2]....
        /*0064*/ 	.word	0x00000160


	//----- nvinfo : EIATTR_CBANK_PARAM_SIZE
	.align		4
.L_419:
        /*0068*/ 	.byte	0x03, 0x19
        /*006a*/ 	.short	0x001c


	//----- nvinfo : EIATTR_PARAM_CBANK
	.align		4
        /*006c*/ 	.byte	0x04, 0x0a
        /*006e*/ 	.short	(.L_421 - .L_420)
	.align		4
.L_420:
        /*0070*/ 	.word	index@(.nv.constant0._Z25PropagateRepresentativeIDPiS_Pbi)
        /*0074*/ 	.short	0x0380
        /*0076*/ 	.short	0x001c


	//----- nvinfo : EIATTR_SW_WAR
	.align		4
.L_421:
        /*0078*/ 	.byte	0x04, 0x36
        /*007a*/ 	.short	(.L_423 - .L_422)
.L_422:
        /*007c*/ 	.word	0x00000008
.L_423:


//--------------------- .nv.info._Z10SuccToCopyPiS_i --------------------------
	.section	.nv.info._Z10SuccToCopyPiS_i,"",@"SHT_CUDA_INFO"
	.sectionflags	@""
	.align	4


	//----- nvinfo : EIATTR_CUDA_API_VERSION
	.align		4
        /*0000*/ 	.byte	0x04, 0x37
        /*0002*/ 	.short	(.L_425 - .L_424)
.L_424:
        /*0004*/ 	.word	0x00000082


	//----- nvinfo : EIATTR_KPARAM_INFO
	.align		4
.L_425:
        /*0008*/ 	.byte	0x04, 0x17
        /*000a*/ 	.short	(.L_427 - .L_426)
.L_426:
        /*000c*/ 	.word	0x00000000
        /*0010*/ 	.short	0x0002
        /*0012*/ 	.short	0x0010
        /*0014*/ 	.byte	0x00, 0xf0, 0x11, 0x00


	//----- nvinfo : EIATTR_KPARAM_INFO
	.align		4
.L_427:
        /*0018*/ 	.byte	0x04, 0x17
        /*001a*/ 	.short	(.L_429 - .L_428)
.L_428:
        /*001c*/ 	.word	0x00000000
        /*0020*/ 	.short	0x0001
        /*0022*/ 	.short	0x0008
        /*0024*/ 	.byte	0x00, 0xf5, 0x21, 0x00


	//----- nvinfo : EIATTR_KPARAM_INFO
	.align		4
.L_429:
        /*0028*/ 	.byte	0x04, 0x17
        /*002a*/ 	.short	(.L_431 - .L_430)
.L_430:
        /*002c*/ 	.word	0x00000000
        /*0030*/ 	.short	0x0000
        /*0032*/ 	.short	0x0000
        /*0034*/ 	.byte	0x00, 0xf5, 0x21, 0x00


	//----- nvinfo : EIATTR_SPARSE_MMA_MASK
	.align		4
.L_431:
        /*0038*/ 	.byte	0x03, 0x50
        /*003a*/ 	.short	0x0000


	//----- nvinfo : EIATTR_MAXREG_COUNT
	.align		4
        /*003c*/ 	.byte	0x03, 0x1b
        /*003e*/ 	.short	0x00ff


	//----- nvinfo : EIATTR_MERCURY_ISA_VERSION
	.align		4
        /*0040*/ 	.byte	0x03, 0x5f
        /*0042*/ 	.short	0x0101


	//----- nvinfo : EIATTR_VRC_CTA_INIT_COUNT
	.align		4
        /*0044*/ 	.byte	0x02, 0x4a
	.zero		1
	.zero		1


	//----- nvinfo : EIATTR_EXIT_INSTR_OFFSETS
	.align		4
        /*0048*/ 	.byte	0x04, 0x1c
        /*004a*/ 	.short	(.L_433 - .L_432)


	//   ....[0]....
.L_432:
        /*004c*/ 	.word	0x00000070


	//   ....[1]....
        /*0050*/ 	.word	0x000000f0


	//----- nvinfo : EIATTR_CBANK_PARAM_SIZE
	.align		4
.L_433:
        /*0054*/ 	.byte	0x03, 0x19
        /*0056*/ 	.short	0x0014


	//----- nvinfo : EIATTR_PARAM_CBANK
	.align		4
        /*0058*/ 	.byte	0x04, 0x0a
        /*005a*/ 	.short	(.L_435 - .L_434)
	.align		4
.L_434:
        /*005c*/ 	.word	index@(.nv.constant0._Z10SuccToCopyPiS_i)
        /*0060*/ 	.short	0x0380
        /*0062*/ 	.short	0x0014


	//----- nvinfo : EIATTR_SW_WAR
	.align		4
.L_435:
        /*0064*/ 	.byte	0x04, 0x36
        /*0066*/ 	.short	(.L_437 - .L_436)
.L_436:
        /*0068*/ 	.word	0x00000008
.L_437:


//--------------------- .nv.info._Z15MarkOutputEdgesPiS_S_PjS0_i --------------------------
	.section	.nv.info._Z15MarkOutputEdgesPiS_S_PjS0_i,"",@"SHT_CUDA_INFO"
	.sectionflags	@""
	.align	4


	//----- nvinfo : EIATTR_CUDA_API_VERSION
	.align		4
        /*0000*/ 	.byte	0x04, 0x37
        /*0002*/ 	.short	(.L_439 - .L_438)
.L_438:
        /*0004*/ 	.word	0x00000082


	//----- nvinfo : EIATTR_KPARAM_INFO
	.align		4
.L_439:
        /*0008*/ 	.byte	0x04, 0x17
        /*000a*/ 	.short	(.L_441 - .L_440)
.L_440:
        /*000c*/ 	.word	0x00000000
        /*0010*/ 	.short	0x0005
        /*0012*/ 	.short	0x0028
        /*0014*/ 	.byte	0x00, 0xf0, 0x11, 0x00


	//----- nvinfo : EIATTR_KPARAM_INFO
	.align		4
.L_441:
        /*0018*/ 	.byte	0x04, 0x17
        /*001a*/ 	.short	(.L_443 - .L_442)
.L_442:
        /*001c*/ 	.word	0x00000000
        /*0020*/ 	.short	0x0004
        /*0022*/ 	.short	0x0020
        /*0024*/ 	.byte	0x00, 0xf5, 0x21, 0x00


	//----- nvinfo : EIATTR_KPARAM_INFO
	.align		4
.L_443:
        /*0028*/ 	.byte	0x04, 0x17
        /*002a*/ 	.short	(.L_445 - .L_444)
.L_444:
        /*002c*/ 	.word	0x00000000
        /*0030*/ 	.short	0x0003
        /*0032*/ 	.short	0x0018
        /*0034*/ 	.byte	0x00, 0xf5, 0x21, 0x00


	//----- nvinfo : EIATTR_KPARAM_INFO
	.align		4
.L_445:
        /*0038*/ 	.byte	0x04, 0x17
        /*003a*/ 	.short	(.L_447 - .L_446)
.L_446:
        /*003c*/ 	.word	0x00000000
        /*0040*/ 	.short	0x0002
        /*0042*/ 	.short	0x0010
        /*0044*/ 	.byte	0x00, 0xf5, 0x21, 0x00


	//----- nvinfo : EIATTR_KPARAM_INFO
	.align		4
.L_447:
        /*0048*/ 	.byte	0x04, 0x17
        /*004a*/ 	.short	(.L_449 - .L_448)
.L_448:
        /*004c*/ 	.word	0x00000000
        /*0050*/ 	.short	0x0001
        /*0052*/ 	.short	0x0008
        /*0054*/ 	.byte	0x00, 0xf5, 0x21, 0x00


	//----- nvinfo : EIATTR_KPARAM_INFO
	.align		4
.L_449:
        /*0058*/ 	.byte	0x04, 0x17
        /*005a*/ 	.short	(.L_451 - .L_450)
.L_450:
        /*005c*/ 	.word	0x00000000
        /*0060*/ 	.short	0x0000
        /*0062*/ 	.short	0x0000
        /*0064*/ 	.byte	0x00, 0xf5, 0x21, 0x00


	//----- nvinfo : EIATTR_SPARSE_MMA_MASK
	.align		4
.L_451:
        /*0068*/ 	.byte	0x03, 0x50
        /*006a*/ 	.short	0x0000


	//----- nvinfo : EIATTR_MAXREG_COUNT
	.align		4
        /*006c*/ 	.byte	0x03, 0x1b
        /*006e*/ 	.short	0x00ff


	//----- nvinfo : EIATTR_MERCURY_ISA_VERSION
	.align		4
        /*0070*/ 	.byte	0x03, 0x5f
        /*0072*/ 	.short	0x0101


	//----- nvinfo : EIATTR_VRC_CTA_INIT_COUNT
	.align		4
        /*0074*/ 	.byte	0x02, 0x4a
	.zero		1
	.zero		1


	//----- nvinfo : EIATTR_EXIT_INSTR_OFFSETS
	.align		4
        /*0078*/ 	.byte	0x04, 0x1c
        /*007a*/ 	.short	(.L_453 - .L_452)


	//   ....[0]....
.L_452:
        /*007c*/ 	.word	0x00000070


	//   ....[1]....
        /*0080*/ 	.word	0x000000d0


	//   ....[2]....
        /*0084*/ 	.word	0x00000150


	//   ....[3]....
        /*0088*/ 	.word	0x000001d0


	//----- nvinfo : EIATTR_CBANK_PARAM_SIZE
	.align		4
.L_453:
        /*008c*/ 	.byte	0x03, 0x19
        /*008e*/ 	.short	0x002c


	//----- nvinfo : EIATTR_PARAM_CBANK
	.align		4
        /*0090*/ 	.byte	0x04, 0x0a
        /*0092*/ 	.short	(.L_455 - .L_454)
	.align		4
.L_454:
        /*0094*/ 	.word	index@(.nv.constant0._Z15MarkOutputEdgesPiS_S_PjS0_i)
        /*0098*/ 	.short	0x0380
        /*009a*/ 	.short	0x002c


	//----- nvinfo : EIATTR_SW_WAR
	.align		4
.L_455:
        /*009c*/ 	.byte	0x04, 0x36
        /*009e*/ 	.short	(.L_457 - .L_456)
.L_456:
        /*00a0*/ 	.word	0x00000008
.L_457:


//--------------------- .nv.info._Z13MakePickArrayPiS_S_Pjii --------------------------
	.section	.nv.info._Z13MakePickArrayPiS_S_Pjii,"",@"SHT_CUDA_INFO"
	.sectionflags	@""
	.align	4


	//----- nvinfo : EIATTR_CUDA_API_VERSION
	.align		4
        /*0000*/ 	.byte	0x04, 0x37
        /*0002*/ 	.short	(.L_459 - .L_458)
.L_458:
        /*0004*/ 	.word	0x00000082


	//----- nvinfo : EIATTR_KPARAM_INFO
	.align		4
.L_459:
        /*0008*/ 	.byte	0x04, 0x17
        /*000a*/ 	.short	(.L_461 - .L_460)
.L_460:
        /*000c*/ 	.word	0x00000000
        /*0010*/ 	.short	0x0005
        /*0012*/ 	.short	0x0024
        /*0014*/ 	.byte	0x00, 0xf0, 0x11, 0x00


	//----- nvinfo : EIATTR_KPARAM_INFO
	.align		4
.L_461:
        /*0018*/ 	.byte	0x04, 0x17
        /*001a*/ 	.short	(.L_463 - .L_462)
.L_462:
        /*001c*/ 	.word	0x00000000
        /*0020*/ 	.short	0x0004
        /*0022*/ 	.short	0x0020
        /*0024*/ 	.byte	0x00, 0xf0, 0x11, 0x00


	//----- nvinfo : EIATTR_KPARAM_INFO
	.align		4
.L_463:
        /*0028*/ 	.byte	0x04, 0x17
        /*002a*/ 	.short	(.L_465 - .L_464)
.L_464:
        /*002c*/ 	.word	0x00000000
        /*0030*/ 	.short	0x0003
        /*0032*/ 	.short	0x0018
        /*0034*/ 	.byte	0x00, 0xf5, 0x21, 0x00


	//----- nvinfo : EIATTR_KPARAM_INFO
	.align		4
.L_465:
        /*0038*/ 	.byte	0x04, 0x17
        /*003a*/ 	.short	(.L_467 - .L_466)
.L_466:
        /*003c*/ 	.word	0x00000000
        /*0040*/ 	.short	0x0002
        /*0042*/ 	.short	0x0010
        /*0044*/ 	.byte	0x00, 0xf5, 0x21, 0x00


	//----- nvinfo : EIATTR_KPARAM_INFO
	.align		4
.L_467:
        /*0048*/ 	.byte	0x04, 0x17
        /*004a*/ 	.short	(.L_469 - .L_468)
.L_468:
        /*004c*/ 	.word	0x00000000
        /*0050*/ 	.short	0x0001
        /*0052*/ 	.short	0x0008
        /*0054*/ 	.byte	0x00, 0xf5, 0x21, 0x00


	//----- nvinfo : EIATTR_KPARAM_INFO
	.align		4
.L_469:
        /*0058*/ 	.byte	0x04, 0x17
        /*005a*/ 	.short	(.L_471 - .L_470)
.L_470:
        /*005c*/ 	.word	0x00000000
        /*0060*/ 	.short	0x0000
        /*0062*/ 	.short	0x0000
        /*0064*/ 	.byte	0x00, 0xf5, 0x21, 0x00


	//----- nvinfo : EIATTR_SPARSE_MMA_MASK
	.align		4
.L_471:
        /*0068*/ 	.byte	0x03, 0x50
        /*006a*/ 	.short	0x0000


	//----- nvinfo : EIATTR_MAXREG_COUNT
	.align		4
        /*006c*/ 	.byte	0x03, 0x1b
        /*006e*/ 	.short	0x00ff


	//----- nvinfo : EIATTR_MERCURY_ISA_VERSION
	.align		4
        /*0070*/ 	.byte	0x03, 0x5f
        /*0072*/ 	.short	0x0101


	//----- nvinfo : EIATTR_VRC_CTA_INIT_COUNT
	.align		4
        /*0074*/ 	.byte	0x02, 0x4a
	.zero		1
	.zero		1


	//----- nvinfo : EIATTR_EXIT_INSTR_OFFSETS
	.align		4
        /*0078*/ 	.byte	0x04, 0x1c
        /*007a*/ 	.short	(.L_473 - .L_472)


	//   ....[0]....
.L_472:
        /*007c*/ 	.word	0x00000070


	//   ....[1]....
        /*0080*/ 	.word	0x000001c0


	//   ....[2]....
        /*0084*/ 	.word	0x00000210


	//----- nvinfo : EIATTR_CBANK_PARAM_SIZE
	.align		4
.L_473:
        /*0088*/ 	.byte	0x03, 0x19
        /*008a*/ 	.short	0x0028


	//----- nvinfo : EIATTR_PARAM_CBANK
	.align		4
        /*008c*/ 	.byte	0x04, 0x0a
        /*008e*/ 	.short	(.L_475 - .L_474)
	.align		4
.L_474:
        /*0090*/ 	.word	index@(.nv.constant0._Z13MakePickArrayPiS_S_Pjii)
        /*0094*/ 	.short	0x0380
        /*0096*/ 	.short	0x0028


	//----- nvinfo : EIATTR_SW_WAR
	.align		4
.L_475:
        /*0098*/ 	.byte	0x04, 0x36
        /*009a*/ 	.short	(.L_477 - .L_476)
.L_476:
        /*009c*/ 	.word	0x00000008
.L_477:


//--------------------- .nv.info._Z12RemoveCyclesPii --------------------------
	.section	.nv.info._Z12RemoveCyclesPii,"",@"SHT_CUDA_INFO"
	.sectionflags	@""
	.align	4


	//----- nvinfo : EIATTR_CUDA_API_VERSION
	.align		4
        /*0000*/ 	.byte	0x04, 0x37
        /*0002*/ 	.short	(.L_479 - .L_478)
.L_478:
        /*0004*/ 	.word	0x00000082


	//----- nvinfo : EIATTR_KPARAM_INFO
	.align		4
.L_479:
        /*0008*/ 	.byte	0x04, 0x17
        /*000a*/ 	.short	(.L_481 - .L_480)
.L_480:
        /*000c*/ 	.word	0x00000000
        /*0010*/ 	.short	0x0001
        /*0012*/ 	.short	0x0008
        /*0014*/ 	.byte	0x00, 0xf0, 0x11, 0x00


	//----- nvinfo : EIATTR_KPARAM_INFO
	.align		4
.L_481:
        /*0018*/ 	.byte	0x04, 0x17
        /*001a*/ 	.short	(.L_483 - .L_482)
.L_482:
        /*001c*/ 	.word	0x00000000
        /*0020*/ 	.short	0x0000
        /*0022*/ 	.short	0x0000
        /*0024*/ 	.byte	0x00, 0xf5, 0x21, 0x00


	//----- nvinfo : EIATTR_SPARSE_MMA_MASK
	.align		4
.L_483:
        /*0028*/ 	.byte	0x03, 0x50
        /*002a*/ 	.short	0x0000


	//----- nvinfo : EIATTR_MAXREG_COUNT
	.align		4
        /*002c*/ 	.byte	0x03, 0x1b
        /*002e*/ 	.short	0x00ff


	//----- nvinfo : EIATTR_MERCURY_ISA_VERSION
	.align		4
        /*0030*/ 	.byte	0x03, 0x5f
        /*0032*/ 	.short	0x0101


	//----- nvinfo : EIATTR_VRC_CTA_INIT_COUNT
	.align		4
        /*0034*/ 	.byte	0x02, 0x4a
	.zero		1
	.zero		1


	//----- nvinfo : EIATTR_EXIT_INSTR_OFFSETS
	.align		4
        /*0038*/ 	.byte	0x04, 0x1c
        /*003a*/ 	.short	(.L_485 - .L_484)


	//   ....[0]....
.L_484:
        /*003c*/ 	.word	0x00000070


	//   ....[1]....
        /*0040*/ 	.word	0x000000f0


	//   ....[2]....
        /*0044*/ 	.word	0x00000120


	//   ....[3]....
        /*0048*/ 	.word	0x00000140


	//----- nvinfo : EIATTR_CBANK_PARAM_SIZE
	.align		4
.L_485:
        /*004c*/ 	.byte	0x03, 0x19
        /*004e*/ 	.short	0x000c


	//----- nvinfo : EIATTR_PARAM_CBANK
	.align		4
        /*0050*/ 	.byte	0x04, 0x0a
        /*0052*/ 	.short	(.L_487 - .L_486)
	.align		4
.L_486:
        /*0054*/ 	.word	index@(.nv.constant0._Z12RemoveCyclesPii)
        /*0058*/ 	.short	0x0380
        /*005a*/ 	.short	0x000c


	//----- nvinfo : EIATTR_SW_WAR
	.align		4
.L_487:
        /*005c*/ 	.byte	0x04, 0x36
        /*005e*/ 	.short	(.L_489 - .L_488)
.L_488:
        /*0060*/ 	.word	0x00000008
.L_489:


//--------------------- .nv.info._Z17MakeSucessorArrayPiS_S_ii --------------------------
	.section	.nv.info._Z17MakeSucessorArrayPiS_S_ii,"",@"SHT_CUDA_INFO"
	.sectionflags	@""
	.align	4


	//----- nvinfo : EIATTR_CUDA_API_VERSION
	.align		4
        /*0000*/ 	.byte	0x04, 0x37
        /*0002*/ 	.short	(.L_491 - .L_490)
.L_490:
        /*0004*/ 	.word	0x00000082


	//----- nvinfo : EIATTR_KPARAM_INFO
	.align		4
.L_491:
        /*0008*/ 	.byte	0x04, 0x17
        /*000a*/ 	.short	(.L_493 - .L_492)
.L_492:
        /*000c*/ 	.word	0x00000000
        /*0010*/ 	.short	0x0004
        /*0012*/ 	.short	0x001c
        /*0014*/ 	.byte	0x00, 0xf0, 0x11, 0x00


	//----- nvinfo : EIATTR_KPARAM_INFO
	.align		4
.L_493:
        /*0018*/ 	.byte	0x04, 0x17
        /*001a*/ 	.short	(.L_495 - .L_494)
.L_494:
        /*001c*/ 	.word	0x00000000
        /*0020*/ 	.short	0x0003
        /*0022*/ 	.short	0x0018
        /*0024*/ 	.byte	0x00, 0xf0, 0x11, 0x00


	//----- nvinfo : EIATTR_KPARAM_INFO
	.align		4
.L_495:
        /*0028*/ 	.byte	0x04, 0x17
        /*002a*/ 	.short	(.L_497 - .L_496)
.L_496:
        /*002c*/ 	.word	0x00000000
        /*0030*/ 	.short	0x0002
        /*0032*/ 	.short	0x0010
        /*0034*/ 	.byte	0x00, 0xf5, 0x21, 0x00


	//----- nvinfo : EIATTR_KPARAM_INFO
	.align		4
.L_497:
        /*0038*/ 	.byte	0x04, 0x17
        /*003a*/ 	.short	(.L_499 - .L_498)
.L_498:
        /*003c*/ 	.word	0x00000000
        /*0040*/ 	.short	0x0001
        /*0042*/ 	.short	0x0008
        /*0044*/ 	.byte	0x00, 0xf5, 0x21, 0x00


	//----- nvinfo : EIATTR_KPARAM_INFO
	.align		4
.L_499:
        /*0048*/ 	.byte	0x04, 0x17
        /*004a*/ 	.short	(.L_501 - .L_500)
.L_500:
        /*004c*/ 	.word	0x00000000
        /*0050*/ 	.short	0x0000
        /*0052*/ 	.short	0x0000
        /*0054*/ 	.byte	0x00, 0xf5, 0x21, 0x00


	//----- nvinfo : EIATTR_SPARSE_MMA_MASK
	.align		4
.L_501:
        /*0058*/ 	.byte	0x03, 0x50
        /*005a*/ 	.short	0x0000


	//----- nvinfo : EIATTR_MAXREG_COUNT
	.align		4
        /*005c*/ 	.byte	0x03, 0x1b
        /*005e*/ 	.short	0x00ff


	//----- nvinfo : EIATTR_MERCURY_ISA_VERSION
	.align		4
        /*0060*/ 	.byte	0x03, 0x5f
        /*0062*/ 	.short	0x0101


	//----- nvinfo : EIATTR_VRC_CTA_INIT_COUNT
	.align		4
        /*0064*/ 	.byte	0x02, 0x4a
	.zero		1
	.zero		1


	//----- nvinfo : EIATTR_EXIT_INSTR_OFFSETS
	.align		4
        /*0068*/ 	.byte	0x04, 0x1c
        /*006a*/ 	.short	(.L_503 - .L_502)


	//   ....[0]....
.L_502:
        /*006c*/ 	.word	0x00000070


	//   ....[1]....
        /*0070*/ 	.word	0x00000200


	//----- nvinfo : EIATTR_CRS_STACK_SIZE
	.align		4
.L_503:
        /*0074*/ 	.byte	0x04, 0x1e
        /*0076*/ 	.short	(.L_505 - .L_504)
.L_504:
        /*0078*/ 	.word	0x00000000


	//----- nvinfo : EIATTR_CBANK_PARAM_SIZE
	.align		4
.L_505:
        /*007c*/ 	.byte	0x03, 0x19
        /*007e*/ 	.short	0x0020


	//----- nvinfo : EIATTR_PARAM_CBANK
	.align		4
        /*0080*/ 	.byte	0x04, 0x0a
        /*0082*/ 	.short	(.L_507 - .L_506)
	.align		4
.L_506:
        /*0084*/ 	.word	index@(.nv.constant0._Z17MakeSucessorArrayPiS_S_ii)
        /*0088*/ 	.short	0x0380
        /*008a*/ 	.short	0x0020


	//----- nvinfo : EIATTR_SW_WAR
	.align		4
.L_507:
        /*008c*/ 	.byte	0x04, 0x36
        /*008e*/ 	.short	(.L_509 - .L_508)
.L_508:
        /*0090*/ 	.word	0x00000008
.L_509:


//--------------------- .nv.info._Z10MakeFlag_3PjPii --------------------------
	.section	.nv.info._Z10MakeFlag_3PjPii,"",@"SHT_CUDA_INFO"
	.sectionflags	@""
	.align	4


	//----- nvinfo : EIATTR_CUDA_API_VERSION
	.align		4
        /*0000*/ 	.byte	0x04, 0x37
        /*0002*/ 	.short	(.L_511 - .L_510)
.L_510:
        /*0004*/ 	.word	0x00000082


	//----- nvinfo : EIATTR_KPARAM_INFO
	.align		4
.L_511:
        /*0008*/ 	.byte	0x04, 0x17
        /*000a*/ 	.short	(.L_513 - .L_512)
.L_512:
        /*000c*/ 	.word	0x00000000
        /*0010*/ 	.short	0x0002
        /*0012*/ 	.short	0x0010
        /*0014*/ 	.byte	0x00, 0xf0, 0x11, 0x00


	//----- nvinfo : EIATTR_KPARAM_INFO
	.align		4
.L_513:
        /*0018*/ 	.byte	0x04, 0x17
        /*001a*/ 	.short	(.L_515 - .L_514)
.L_514:
        /*001c*/ 	.word	0x00000000
        /*0020*/ 	.short	0x0001
        /*0022*/ 	.short	0x0008
        /*0024*/ 	.byte	0x00, 0xf5, 0x21, 0x00


	//----- nvinfo : EIATTR_KPARAM_INFO
	.align		4
.L_515:
        /*0028*/ 	.byte	0x04, 0x17
        /*002a*/ 	.short	(.L_517 - .L_516)
.L_516:
        /*002c*/ 	.word	0x00000000
        /*0030*/ 	.short	0x0000
        /*0032*/ 	.short	0x0000
        /*0034*/ 	.byte	0x00, 0xf5, 0x21, 0x00


	//----- nvinfo : EIATTR_SPARSE_MMA_MASK
	.align		4
.L_517:
        /*0038*/ 	.byte	0x03, 0x50
        /*003a*/ 	.short	0x0000


	//----- nvinfo : EIATTR_MAXREG_COUNT
	.align		4
        /*003c*/ 	.byte	0x03, 0x1b
        /*003e*/ 	.short	0x00ff


	//----- nvinfo : EIATTR_MERCURY_ISA_VERSION
	.align		4
        /*0040*/ 	.byte	0x03, 0x5f
        /*0042*/ 	.short	0x0101


	//----- nvinfo : EIATTR_VRC_CTA_INIT_COUNT
	.align		4
        /*0044*/ 	.byte	0x02, 0x4a
	.zero		1
	.zero		1


	//----- nvinfo : EIATTR_EXIT_INSTR_OFFSETS
	.align		4
        /*0048*/ 	.byte	0x04, 0x1c
        /*004a*/ 	.short	(.L_519 - .L_518)


	//   ....[0]....
.L_518:
        /*004c*/ 	.word	0x00000070


	//   ....[1]....
        /*0050*/ 	.word	0x00000100


	//----- nvinfo : EIATTR_CBANK_PARAM_SIZE
	.align		4
.L_519:
        /*0054*/ 	.byte	0x03, 0x19
        /*0056*/ 	.short	0x0014


	//----- nvinfo : EIATTR_PARAM_CBANK
	.align		4
        /*0058*/ 	.byte	0x04, 0x0a
        /*005a*/ 	.short	(.L_521 - .L_520)
	.align		4
.L_520:
        /*005c*/ 	.word	index@(.nv.constant0._Z10MakeFlag_3PjPii)
        /*0060*/ 	.short	0x0380
        /*0062*/ 	.short	0x0014


	//----- nvinfo : EIATTR_SW_WAR
	.align		4
.L_521:
        /*0064*/ 	.byte	0x04, 0x36
        /*0066*/ 	.short	(.L_523 - .L_522)
.L_522:
        /*0068*/ 	.word	0x00000008
.L_523:


//--------------------- .nv.info._Z10ClearArrayPji --------------------------
	.section	.nv.info._Z10ClearArrayPji,"",@"SHT_CUDA_INFO"
	.sectionflags	@""
	.align	4


	//----- nvinfo : EIATTR_CUDA_API_VERSION
	.align		4
        /*0000*/ 	.byte	0x04, 0x37
        /*0002*/ 	.short	(.L_525 - .L_524)
.L_524:
        /*0004*/ 	.word	0x00000082


	//----- nvinfo : EIATTR_KPARAM_INFO
	.align		4
.L_525:
        /*0008*/ 	.byte	0x04, 0x17
        /*000a*/ 	.short	(.L_527 - .L_526)
.L_526:
        /*000c*/ 	.word	0x00000000
        /*0010*/ 	.short	0x0001
        /*0012*/ 	.short	0x0008
        /*0014*/ 	.byte	0x00, 0xf0, 0x11, 0x00


	//----- nvinfo : EIATTR_KPARAM_INFO
	.align		4
.L_527:
        /*0018*/ 	.byte	0x04, 0x17
        /*001a*/ 	.short	(.L_529 - .L_528)
.L_528:
        /*001c*/ 	.word	0x00000000
        /*0020*/ 	.short	0x0000
        /*0022*/ 	.short	0x0000
        /*0024*/ 	.byte	0x00, 0xf5, 0x21, 0x00


	//----- nvinfo : EIATTR_SPARSE_MMA_MASK
	.align		4
.L_529:
        /*0028*/ 	.byte	0x03, 0x50
        /*002a*/ 	.short	0x0000


	//----- nvinfo : EIATTR_MAXREG_COUNT
	.align		4
        /*002c*/ 	.byte	0x03, 0x1b
        /*002e*/ 	.short	0x00ff


	//----- nvinfo : EIATTR_MERCURY_ISA_VERSION
	.align		4
        /*0030*/ 	.byte	0x03, 0x5f
        /*0032*/ 	.short	0x0101


	//----- nvinfo : EIATTR_VRC_CTA_INIT_COUNT
	.align		4
        /*0034*/ 	.byte	0x02, 0x4a
	.zero		1
	.zero		1


	//----- nvinfo : EIATTR_EXIT_INSTR_OFFSETS
	.align		4
        /*0038*/ 	.byte	0x04, 0x1c
        /*003a*/ 	.short	(.L_531 - .L_530)


	//   ....[0]....
.L_530:
        /*003c*/ 	.word	0x00000070


	//   ....[1]....
        /*0040*/ 	.word	0x000000c0


	//----- nvinfo : EIATTR_CBANK_PARAM_SIZE
	.align		4
.L_531:
        /*0044*/ 	.byte	0x03, 0x19
        /*0046*/ 	.short	0x000c


	//----- nvinfo : EIATTR_PARAM_CBANK
	.align		4
        /*0048*/ 	.byte	0x04, 0x0a
        /*004a*/ 	.short	(.L_533 - .L_532)
	.align		4
.L_532:
        /*004c*/ 	.word	index@(.nv.constant0._Z10ClearArrayPji)
        /*0050*/ 	.short	0x0380
        /*0052*/ 	.short	0x000c


	//----- nvinfo : EIATTR_SW_WAR
	.align		4
.L_533:
        /*0054*/ 	.byte	0x04, 0x36
        /*0056*/ 	.short	(.L_535 - .L_534)
.L_534:
        /*0058*/ 	.word	0x00000008
.L_535:


//--------------------- .nv.info._Z14AppendKernel_1PiS_S_i --------------------------
	.section	.nv.info._Z14AppendKernel_1PiS_S_i,"",@"SHT_CUDA_INFO"
	.sectionflags	@""
	.align	4


	//----- nvinfo : EIATTR_CUDA_API_VERSION
	.align		4
        /*0000*/ 	.byte	0x04, 0x37
        /*0002*/ 	.short	(.L_537 - .L_536)
.L_536:
        /*0004*/ 	.word	0x00000082


	//----- nvinfo : EIATTR_KPARAM_INFO
	.align		4
.L_537:
        /*0008*/ 	.byte	0x04, 0x17
        /*000a*/ 	.short	(.L_539 - .L_538)
.L_538:
        /*000c*/ 	.word	0x00000000
        /*0010*/ 	.short	0x0003
        /*0012*/ 	.short	0x0018
        /*0014*/ 	.byte	0x00, 0xf0, 0x11, 0x00


	//----- nvinfo : EIATTR_KPARAM_INFO
	.align		4
.L_539:
        /*0018*/ 	.byte	0x04, 0x17
        /*001a*/ 	.short	(.L_541 - .L_540)
.L_540:
        /*001c*/ 	.word	0x00000000
        /*0020*/ 	.short	0x0002
        /*0022*/ 	.short	0x0010
        /*0024*/ 	.byte	0x00, 0xf5, 0x21, 0x00


	//----- nvinfo : EIATTR_KPARAM_INFO
	.align		4
.L_541:
        /*0028*/ 	.byte	0x04, 0x17
        /*002a*/ 	.short	(.L_543 - .L_542)
.L_542:
        /*002c*/ 	.word	0x00000000
        /*0030*/ 	.short	0x0001
        /*0032*/ 	.short	0x0008
        /*0034*/ 	.byte	0x00, 0xf5, 0x21, 0x00


	//----- nvinfo : EIATTR_KPARAM_INFO
	.align		4
.L_543:
        /*0038*/ 	.byte	0x04, 0x17
        /*003a*/ 	.short	(.L_545 - .L_544)
.L_544:
        /*003c*/ 	.word	0x00000000
        /*0040*/ 	.short	0x0000
        /*0042*/ 	.short	0x0000
        /*0044*/ 	.byte	0x00, 0xf5, 0x21, 0x00


	//----- nvinfo : EIATTR_SPARSE_MMA_MASK
	.align		4
.L_545:
        /*0048*/ 	.byte	0x03, 0x50
        /*004a*/ 	.short	0x0000


	//----- nvinfo : EIATTR_MAXREG_COUNT
	.align		4
        /*004c*/ 	.byte	0x03, 0x1b
        /*004e*/ 	.short	0x00ff


	//----- nvinfo : EIATTR_MERCURY_ISA_VERSION
	.align		4
        /*0050*/ 	.byte	0x03, 0x5f
        /*0052*/ 	.short	0x0101


	//----- nvinfo : EIATTR_VRC_CTA_INIT_COUNT
	.align		4
        /*0054*/ 	.byte	0x02, 0x4a
	.zero		1
	.zero		1


	//----- nvinfo : EIATTR_EXIT_INSTR_OFFSETS
	.align		4
        /*0058*/ 	.byte	0x04, 0x1c
        /*005a*/ 	.short	(.L_547 - .L_546)


	//   ....[0]....
.L_546:
        /*005c*/ 	.word	0x00000070


	//   ....[1]....
        /*0060*/ 	.word	0x00000140


	//----- nvinfo : EIATTR_CBANK_PARAM_SIZE
	.align		4
.L_547:
        /*0064*/ 	.byte	0x03, 0x19
        /*0066*/ 	.short	0x001c


	//----- nvinfo : EIATTR_PARAM_CBANK
	.align		4
        /*0068*/ 	.byte	0x04, 0x0a
        /*006a*/ 	.short	(.L_549 - .L_548)
	.align		4
.L_548:
        /*006c*/ 	.word	index@(.nv.constant0._Z14AppendKernel_1PiS_S_i)
        /*0070*/ 	.short	0x0380
        /*0072*/ 	.short	0x001c


	//----- nvinfo : EIATTR_SW_WAR
	.align		4
.L_549:
        /*0074*/ 	.byte	0x04, 0x36
        /*0076*/ 	.short	(.L_551 - .L_550)
.L_550:
        /*0078*/ 	.word	0x00000008
.L_551:


//--------------------- .nv.callgraph             --------------------------
	.section	.nv.callgraph,"",@"SHT_CUDA_CALLGRAPH"
	.align	4
	.sectionentsize	8
	.align		4
        /*0000*/ 	.word	0x00000000
	.align		4
        /*0004*/ 	.word	0xffffffff
	.align		4
        /*0008*/ 	.word	0x00000000
	.align		4
        /*000c*/ 	.word	0xfffffffe
	.align		4
        /*0010*/ 	.word	0x00000000
	.align		4
        /*0014*/ 	.word	0xfffffffd
	.align		4
        /*0018*/ 	.word	0x00000000
	.align		4
        /*001c*/ 	.word	0xfffffffc


//--------------------- .text._Z14MakeVertexListPiS_Pji --------------------------
	.section	.text._Z14MakeVertexListPiS_Pji,"ax",@progbits
	.align	128
        .global         _Z14MakeVertexListPiS_Pji
        .type           _Z14MakeVertexListPiS_Pji,@function
        .size           _Z14MakeVertexListPiS_Pji,(.L_x_34 - _Z14MakeVertexListPiS_Pji)
        .other          _Z14MakeVertexListPiS_Pji,@"STO_CUDA_ENTRY STV_DEFAULT"
_Z14MakeVertexListPiS_Pji:
.text._Z14MakeVertexListPiS_Pji:
[----:B------:R-:W-:Y:S01]  /*0000*/  LDC R1, c[0x0][0x37c] ;  /* 0x0000df00ff017b82 */ /* 0x000fe20000000800 */
[----:B------:R-:W0:Y:S07]  /*0010*/  S2R R7, SR_TID.X ;  /* 0x0000000000077919 */ /* 0x000e2e0000002100 */
[----:B------:R-:W1:Y:S01]  /*0020*/  S2UR UR4, SR_CTAID.X ;  /* 0x00000000000479c3 */ /* 0x000e620000002500 */
[----:B------:R-:W2:Y:S01]  /*0030*/  LDCU UR5, c[0x0][0x398] ;  /* 0x00007300ff0577ac */ /* 0x000ea20008000800 */
[----:B-1----:R-:W-:-:S06]  /*0040*/  USHF.L.U32 UR4, UR4, 0xa, URZ ;  /* 0x0000000a04047899 */ /* 0x002fcc00080006ff */
[----:B0-----:R-:W-:-:S04]  /*0050*/  LOP3.LUT R7, R7, UR4, RZ, 0xfc, !PT ;  /* 0x0000000407077c12 */ /* 0x001fc8000f8efcff */
[----:B--2---:R-:W-:-:S13]  /*0060*/  ISETP.GE.U32.AND P0, PT, R7, UR5, PT ;  /* 0x0000000507007c0c */ /* 0x004fda000bf06070 */
[----:B------:R-:W-:Y:S05]  /*0070*/  @P0 EXIT ;  /* 0x000000000000094d */ /* 0x000fea0003800000 */
[----:B------:R-:W0:Y:S01]  /*0080*/  LDC.64 R2, c[0x0][0x390] ;  /* 0x0000e400ff027b82 */ /* 0x000e220000000a00 */
[----:B------:R-:W1:Y:S01]  /*0090*/  LDCU.64 UR4, c[0x0][0x358] ;  /* 0x00006b00ff0477ac */ /* 0x000e620008000a00 */
[----:B0-----:R-:W-:-:S06]  /*00a0*/  IMAD.WIDE.U32 R2, R7, 0x4, R2 ;  /* 0x0000000407027825 */ /* 0x001fcc00078e0002 */
[----:B-1----:R-:W2:Y:S02]  /*00b0*/  LDG.E R2, desc[UR4][R2.64] ;  /* 0x0000000402027981 */ /* 0x002ea4000c1e1900 */
[----:B--2---:R-:W-:-:S13]  /*00c0*/  ISETP.NE.AND P0, PT, R2, 0x1, PT ;  /* 0x000000010200780c */ /* 0x004fda0003f05270 */
[----:B------:R-:W-:Y:S05]  /*00d0*/  @P0 EXIT ;  /* 0x000000000000094d */ /* 0x000fea0003800000 */
[----:B------:R-:W0:Y:S08]  /*00e0*/  LDC.64 R2, c[0x0][0x388] ;  /* 0x0000e200ff027b82 */ /* 0x000e300000000a00 */
[----:B------:R-:W1:Y:S01]  /*00f0*/  LDC.64 R4, c[0x0][0x380] ;  /* 0x0000e000ff047b82 */ /* 0x000e620000000a00 */
[----:B0-----:R-:W-:-:S06]  /*0100*/  IMAD.WIDE.U32 R2, R7, 0x4, R2 ;  /* 0x0000000407027825 */ /* 0x001fcc00078e0002 */
[----:B------:R-:W1:Y:S02]  /*0110*/  LDG.E R3, desc[UR4][R2.64] ;  /* 0x0000000402037981 */ /* 0x000e64000c1e1900 */
[----:B-1----:R-:W-:-:S05]  /*0120*/  IMAD.WIDE.U32 R4, R3, 0x4, R4 ;  /* 0x0000000403047825 */ /* 0x002fca00078e0004 */
[----:B------:R-:W-:Y:S01]  /*0130*/  STG.E desc[UR4][R4.64], R7 ;  /* 0x0000000704007986 */ /* 0x000fe2000c101904 */
[----:B------:R-:W-:Y:S05]  /*0140*/  EXIT ;  /* 0x000000000000794d */ /* 0x000fea0003800000 */
.L_x_0:
[----:B------:R-:W-:-:S00]  /*0150*/  BRA `(.L_x_0) ;  /* 0xfffffffc00fc7947 */ /* 0x000fc0000383ffff */
[----:B------:R-:W-:-:S00]  /*0160*/  NOP ;  /* 0x0000000000007918 */ /* 0x000fc00000000000 */
        /* <DEDUP_REMOVED lines=9> */
.L_x_34:


//--------------------- .text._Z21MakeFlagForVertexListPiPji --------------------------
	.section	.text._Z21MakeFlagForVertexListPiPji,"ax",@progbits
	.align	128
        .global         _Z21MakeFlagForVertexListPiPji
        .type           _Z21MakeFlagForVertexListPiPji,@function
        .size           _Z21MakeFlagForVertexListPiPji,(.L_x_35 - _Z21MakeFlagForVertexListPiPji)
        .other          _Z21MakeFlagForVertexListPiPji,@"STO_CUDA_ENTRY STV_DEFAULT"
_Z21MakeFlagForVertexListPiPji:
.text._Z21MakeFlagForVertexListPiPji:
        /* <DEDUP_REMOVED lines=8> */
[----:B------:R-:W-:Y:S01]  /*0080*/  ISETP.NE.AND P0, PT, R7, RZ, PT ;  /* 0x000000ff0700720c */ /* 0x000fe20003f05270 */
[----:B------:R-:W0:-:S12]  /*0090*/  LDCU.64 UR4, c[0x0][0x358] ;  /* 0x00006b00ff0477ac */ /* 0x000e180008000a00 */
[----:B------:R-:W-:Y:S05]  /*00a0*/  @!P0 BRA `(.L_x_1) ;  /* 0x0000000000348947 */ /* 0x000fea0003800000 */
[----:B------:R-:W1:Y:S01]  /*00b0*/  LDC.64 R4, c[0x0][0x380] ;  /* 0x0000e000ff047b82 */ /* 0x000e620000000a00 */
[C---:B------:R-:W-:Y:S02]  /*00c0*/  VIADD R9, R7.reuse, 0xffffffff ;  /* 0xffffffff07097836 */ /* 0x040fe40000000000 */
[----:B-1----:R-:W-:-:S04]  /*00d0*/  IMAD.WIDE.U32 R2, R7, 0x4, R4 ;  /* 0x0000000407027825 */ /* 0x002fc800078e0004 */
[----:B------:R-:W-:Y:S02]  /*00e0*/  IMAD.WIDE.U32 R4, R9, 0x4, R4 ;  /* 0x0000000409047825 */ /* 0x000fe400078e0004 */
[----:B0-----:R-:W2:Y:S04]  /*00f0*/  LDG.E R2, desc[UR4][R2.64] ;  /* 0x0000000402027981 */ /* 0x001ea8000c1e1900 */
[----:B------:R-:W2:Y:S02]  /*0100*/  LDG.E R5, desc[UR4][R4.64] ;  /* 0x0000000404057981 */ /* 0x000ea4000c1e1900 */
[----:B--2---:R-:W-:-:S13]  /*0110*/  ISETP.GT.AND P0, PT, R2, R5, PT ;  /* 0x000000050200720c */ /* 0x004fda0003f04270 */
[----:B------:R-:W-:Y:S05]  /*0120*/  @!P0 EXIT ;  /* 0x000000000000894d */ /* 0x000fea0003800000 */
[----:B------:R-:W0:Y:S01]  /*0130*/  LDC.64 R2, c[0x0][0x388] ;  /* 0x0000e200ff027b82 */ /* 0x000e220000000a00 */
[----:B------:R-:W-:Y:S02]  /*0140*/  HFMA2 R5, -RZ, RZ, 0, 5.9604644775390625e-08 ;  /* 0x00000001ff057431 */ /* 0x000fe400000001ff */
[----:B0-----:R-:W-:-:S05]  /*0150*/  IMAD.WIDE.U32 R2, R7, 0x4, R2 ;  /* 0x0000000407027825 */ /* 0x001fca00078e0002 */
[----:B------:R-:W-:Y:S01]  /*0160*/  STG.E desc[UR4][R2.64], R5 ;  /* 0x0000000502007986 */ /* 0x000fe2000c101904 */
[----:B------:R-:W-:Y:S05]  /*0170*/  EXIT ;  /* 0x000000000000794d */ /* 0x000fea0003800000 */
.L_x_1:
[----:B------:R-:W0:Y:S01]  /*0180*/  LDC.64 R2, c[0x0][0x388] ;  /* 0x0000e200ff027b82 */ /* 0x000e220000000a00 */
[----:B------:R-:W-:-:S05]  /*0190*/  IMAD.MOV.U32 R5, RZ, RZ, 0x1 ;  /* 0x00000001ff057424 */ /* 0x000fca00078e00ff */
[----:B0-----:R-:W-:Y:S01]  /*01a0*/  STG.E desc[UR4][R2.64], R5 ;  /* 0x0000000502007986 */ /* 0x001fe2000c101904 */
[----:B------:R-:W-:Y:S05]  /*01b0*/  EXIT ;  /* 0x000000000000794d */ /* 0x000fea0003800000 */
.L_x_2:
        /* <DEDUP_REMOVED lines=12> */
.L_x_35:


//--------------------- .text._Z11CopyEdgeMapPjS_i --------------------------
	.section	.text._Z11CopyEdgeMapPjS_i,"ax",@progbits
	.align	128
        .global         _Z11CopyEdgeMapPjS_i
        .type           _Z11CopyEdgeMapPjS_i,@function
        .size           _Z11CopyEdgeMapPjS_i,(.L_x_36 - _Z11CopyEdgeMapPjS_i)
        .other          _Z11CopyEdgeMapPjS_i,@"STO_CUDA_ENTRY STV_DEFAULT"
_Z11CopyEdgeMapPjS_i:
.text._Z11CopyEdgeMapPjS_i:
        /* <DEDUP_REMOVED lines=9> */
[----:B------:R-:W1:Y:S07]  /*0090*/  LDCU.64 UR4, c[0x0][0x358] ;  /* 0x00006b00ff0477ac */ /* 0x000e6e0008000a00 */
[----:B------:R-:W2:Y:S01]  /*00a0*/  LDC.64 R4, c[0x0][0x380] ;  /* 0x0000e000ff047b82 */ /* 0x000ea20000000a00 */
[----:B0-----:R-:W-:-:S06]  /*00b0*/  IMAD.WIDE.U32 R2, R7, 0x4, R2 ;  /* 0x0000000407027825 */ /* 0x001fcc00078e0002 */
[----:B-1----:R-:W3:Y:S01]  /*00c0*/  LDG.E R3, desc[UR4][R2.64] ;  /* 0x0000000402037981 */ /* 0x002ee2000c1e1900 */
[----:B--2---:R-:W-:-:S05]  /*00d0*/  IMAD.WIDE.U32 R4, R7, 0x4, R4 ;  /* 0x0000000407047825 */ /* 0x004fca00078e0004 */
[----:B---3--:R-:W-:Y:S01]  /*00e0*/  STG.E desc[UR4][R4.64], R3 ;  /* 0x0000000304007986 */ /* 0x008fe2000c101904 */
[----:B------:R-:W-:Y:S05]  /*00f0*/  EXIT ;  /* 0x000000000000794d */ /* 0x000fea0003800000 */
.L_x_3:
        /* <DEDUP_REMOVED lines=16> */
.L_x_36:


//--------------------- .text._Z15CompactEdgeListPiS_PjS0_S0_S0_PyS_S1_S0_S_S_ --------------------------
	.section	.text._Z15CompactEdgeListPiS_PjS0_S0_S0_PyS_S1_S0_S_S_,"ax",@progbits
	.align	128
        .global         _Z15CompactEdgeListPiS_PjS0_S0_S0_PyS_S1_S0_S_S_
        .type           _Z15CompactEdgeListPiS_PjS0_S0_S0_PyS_S1_S0_S_S_,@function
        .size           _Z15CompactEdgeListPiS_PjS0_S0_S0_PyS_S1_S0_S_S_,(.L_x_31 - _Z15CompactEdgeListPiS_PjS0_S0_S0_PyS_S1_S0_S_S_)
        .other          _Z15CompactEdgeListPiS_PjS0_S0_S0_PyS_S1_S0_S_S_,@"STO_CUDA_ENTRY STV_DEFAULT"
_Z15CompactEdgeListPiS_PjS0_S0_S0_PyS_S1_S0_S_S_:
.text._Z15CompactEdgeListPiS_PjS0_S0_S0_PyS_S1_S0_S_S_:
[----:B------:R-:W-:Y:S08]  /*0000*/  LDC R1, c[0x0][0x37c] ;  /* 0x0000df00ff017b82 */ /* 0x000ff00000000800 */
[----:B------:R-:W0:Y:S01]  /*0010*/  LDC.64 R4, c[0x0][0x3c8] ;  /* 0x0000f200ff047b82 */ /* 0x000e220000000a00 */
[----:B------:R-:W0:Y:S02]  /*0020*/  LDCU.64 UR8, c[0x0][0x358] ;  /* 0x00006b00ff0877ac */ /* 0x000e240008000a00 */
[----:B0-----:R-:W2:Y:S05]  /*0030*/  LDG.E R5, desc[UR8][R4.64] ;  /* 0x0000000804057981 */ /* 0x001eaa000c1e1900 */
[----:B------:R-:W0:Y:S01]  /*0040*/  S2UR UR4, SR_CTAID.X ;  /* 0x00000000000479c3 */ /* 0x000e220000002500 */
[----:B------:R-:W1:Y:S01]  /*0050*/  S2R R2, SR_TID.X ;  /* 0x0000000000027919 */ /* 0x000e620000002100 */
[----:B0-----:R-:W-:-:S06]  /*0060*/  USHF.L.U32 UR4, UR4, 0xa, URZ ;  /* 0x0000000a04047899 */ /* 0x001fcc00080006ff */
[----:B-1----:R-:W-:-:S04]  /*0070*/  LOP3.LUT R2, R2, UR4, RZ, 0xfc, !PT ;  /* 0x0000000402027c12 */ /* 0x002fc8000f8efcff */
[----:B--2---:R-:W-:-:S13]  /*0080*/  ISETP.GE.U32.AND P0, PT, R2, R5, PT ;  /* 0x000000050200720c */ /* 0x004fda0003f06070 */
[----:B------:R-:W-:Y:S05]  /*0090*/  @P0 EXIT ;  /* 0x000000000000094d */ /* 0x000fea0003800000 */
[----:B------:R-:W0:Y:S02]  /*00a0*/  LDC.64 R4, c[0x0][0x3a8] ;  /* 0x0000ea00ff047b82 */ /* 0x000e240000000a00 */
[----:B0-----:R-:W-:-:S06]  /*00b0*/  IMAD.WIDE.U32 R4, R2, 0x4, R4 ;  /* 0x0000000402047825 */ /* 0x001fcc00078e0004 */
[----:B------:R-:W2:Y:S02]  /*00c0*/  LDG.E R4, desc[UR8][R4.64] ;  /* 0x0000000804047981 */ /* 0x000ea4000c1e1900 */
[----:B--2---:R-:W-:-:S13]  /*00d0*/  ISETP.NE.AND P0, PT, R4, 0x1, PT ;  /* 0x000000010400780c */ /* 0x004fda0003f05270 */
[----:B------:R-:W-:Y:S05]  /*00e0*/  @P0 EXIT ;  /* 0x000000000000094d */ /* 0x000fea0003800000 */
[----:B------:R-:W0:Y:S08]  /*00f0*/  LDC.64 R6, c[0x0][0x3b0] ;  /* 0x0000ec00ff067b82 */ /* 0x000e300000000a00 */
[----:B------:R-:W1:Y:S01]  /*0100*/  LDC.64 R4, c[0x0][0x3a0] ;  /* 0x0000e800ff047b82 */ /* 0x000e620000000a00 */
[----:B0-----:R-:W-:-:S06]  /*0110*/  IMAD.WIDE.U32 R6, R2, 0x8, R6 ;  /* 0x0000000802067825 */ /* 0x001fcc00078e0006 */
[----:B------:R-:W5:Y:S01]  /*0120*/  LDG.E.64 R6, desc[UR8][R6.64] ;  /* 0x0000000806067981 */ /* 0x000f62000c1e1b00 */
[----:B------:R-:W-:Y:S01]  /*0130*/  MOV R0, 0x180 ;  /* 0x0000018000007802 */ /* 0x000fe20000000f00 */
[----:B-1----:R-:W-:Y:S01]  /*0140*/  IMAD.WIDE.U32 R4, R2, 0x4, R4 ;  /* 0x0000000402047825 */ /* 0x002fe200078e0004 */
[----:B------:R-:W-:Y:S01]  /*0150*/  UMOV UR4, URZ ;  /* 0x000000ff00047c82 */ /* 0x000fe20008000000 */
[----:B------:R-:W-:-:S05]  /*0160*/  UMOV UR6, 0x40300000 ;  /* 0x4030000000067882 */ /* 0x000fca0000000000 */
[----:B-----5:R-:W-:Y:S05]  /*0170*/  CALL.REL.NOINC `($_Z15CompactEdgeListPiS_PjS0_S0_S0_PyS_S1_S0_S_S_$__internal_accurate_pow) ;  /* 0x0000000000e47944 */ /* 0x020fea0003c00000 */
[----:B------:R-:W-:Y:S01]  /*0180*/  IMAD.MOV.U32 R8, RZ, RZ, R10 ;  /* 0x000000ffff087224 */ /* 0x000fe200078e000a */
[----:B------:R-:W-:Y:S01]  /*0190*/  SHF.R.U64 R3, R6, 0x10, R7 ;  /* 0x0000001006037819 */ /* 0x000fe20000001207 */
[----:B------:R-:W-:Y:S01]  /*01a0*/  IMAD.MOV.U32 R9, RZ, RZ, R11 ;  /* 0x000000ffff097224 */ /* 0x000fe200078e000b */
[----:B------:R-:W-:Y:S01]  /*01b0*/  SHF.R.U32.HI R26, RZ, 0x10, R7 ;  /* 0x00000010ff1a7819 */ /* 0x000fe20000011607 */
[----:B------:R-:W-:Y:S01]  /*01c0*/  UMOV UR6, 0x40380000 ;  /* 0x4038000000067882 */ /* 0x000fe20000000000 */
[----:B------:R-:W-:-:S03]  /*01d0*/  MOV R0, 0x220 ;  /* 0x0000022000007802 */ /* 0x000fc60000000f00 */
[----:B------:R-:W-:-:S10]  /*01e0*/  DADD R8, R8, -1 ;  /* 0xbff0000008087429 */ /* 0x000fd40000000000 */
[----:B------:R-:W0:Y:S02]  /*01f0*/  F2I.U64.F64.TRUNC R8, R8 ;  /* 0x0000000800087311 */ /* 0x000e24000030d800 */
[----:B0-----:R-:W-:-:S07]  /*0200*/  LOP3.LUT R27, R8, R6, RZ, 0xc0, !PT ;  /* 0x00000006081b7212 */ /* 0x001fce00078ec0ff */
[----:B------:R-:W-:Y:S05]  /*0210*/  CALL.REL.NOINC `($_Z15CompactEdgeListPiS_PjS0_S0_S0_PyS_S1_S0_S_S_$__internal_accurate_pow) ;  /* 0x0000000000bc7944 */ /* 0x000fea0003c00000 */
[----:B------:R-:W-:Y:S01]  /*0220*/  IMAD.MOV.U32 R8, RZ, RZ, R10 ;  /* 0x000000ffff087224 */ /* 0x000fe200078e000a */
[----:B------:R-:W-:Y:S01]  /*0230*/  SHF.R.U32.HI R6, RZ, 0x8, R7 ;  /* 0x00000008ff067819 */ /* 0x000fe20000011607 */
[----:B------:R-:W-:-:S03]  /*0240*/  IMAD.MOV.U32 R9, RZ, RZ, R11 ;  /* 0x000000ffff097224 */ /* 0x000fc600078e000b */
[----:B------:R-:W-:-:S03]  /*0250*/  ISETP.EQ.U32.AND P0, PT, R6, 0x989680, PT ;  /* 0x009896800600780c */ /* 0x000fc60003f02070 */
[----:B------:R-:W-:-:S10]  /*0260*/  DADD R8, R8, -1 ;  /* 0xbff0000008087429 */ /* 0x000fd40000000000 */
[----:B------:R-:W0:Y:S02]  /*0270*/  F2I.U64.F64.TRUNC R8, R8 ;  /* 0x0000000800087311 */ /* 0x000e24000030d800 */
[----:B0-----:R-:W-:Y:S02]  /*0280*/  LOP3.LUT R3, R8, R3, RZ, 0xc0, !PT ;  /* 0x0000000308037212 */ /* 0x001fe400078ec0ff */
[----:B------:R-:W-:Y:S02]  /*0290*/  LOP3.LUT R26, R9, R26, RZ, 0xc0, !PT ;  /* 0x0000001a091a7212 */ /* 0x000fe400078ec0ff */
[----:B------:R-:W-:-:S04]  /*02a0*/  ISETP.NE.U32.AND P1, PT, R3, 0x989680, PT ;  /* 0x009896800300780c */ /* 0x000fc80003f25070 */
[----:B------:R-:W-:-:S04]  /*02b0*/  ISETP.NE.AND.EX P1, PT, R26, RZ, PT, P1 ;  /* 0x000000ff1a00720c */ /* 0x000fc80003f25310 */
[----:B------:R-:W-:-:S13]  /*02c0*/  ISETP.EQ.OR.EX P0, PT, RZ, RZ, !P1, P0 ;  /* 0x000000ffff00720c */ /* 0x000fda0004f02700 */
[----:B------:R-:W-:Y:S05]  /*02d0*/  @P0 EXIT ;  /* 0x000000000000094d */ /* 0x000fea0003800000 */
[----:B------:R-:W0:Y:S01]  /*02e0*/  LDC.64 R8, c[0x0][0x3c0] ;  /* 0x0000f000ff087b82 */ /* 0x000e220000000a00 */
[----:B------:R-:W1:Y:S01]  /*02f0*/  LDCU.64 UR4, c[0x0][0x390] ;  /* 0x00007200ff0477ac */ /* 0x000e620008000a00 */
[----:B------:R-:W2:Y:S01]  /*0300*/  LDG.E R7, desc[UR8][R4.64] ;  /* 0x0000000804077981 */ /* 0x000ea2000c1e1900 */
[----:B------:R-:W3:Y:S05]  /*0310*/  S2R R20, SR_LANEID ;  /* 0x0000000000147919 */ /* 0x000eea0000000000 */
[----:B------:R-:W4:Y:S08]  /*0320*/  LDC.64 R18, c[0x0][0x398] ;  /* 0x0000e600ff127b82 */ /* 0x000f300000000a00 */
[----:B------:R-:W5:Y:S01]  /*0330*/  LDC.64 R14, c[0x0][0x3b8] ;  /* 0x0000ee00ff0e7b82 */ /* 0x000f620000000a00 */
[----:B0-----:R-:W-:-:S07]  /*0340*/  IMAD.WIDE.U32 R8, R2, 0x8, R8 ;  /* 0x0000000802087825 */ /* 0x001fce00078e0008 */
[----:B------:R-:W0:Y:S01]  /*0350*/  LDC.64 R12, c[0x0][0x380] ;  /* 0x0000e000ff0c7b82 */ /* 0x000e220000000a00 */
[----:B------:R-:W1:Y:S07]  /*0360*/  LDG.E.64 R8, desc[UR8][R8.64] ;  /* 0x0000000808087981 */ /* 0x000e6e000c1e1b00 */
[----:B------:R-:W0:Y:S01]  /*0370*/  LDC.64 R10, c[0x0][0x388] ;  /* 0x0000e200ff0a7b82 */ /* 0x000e220000000a00 */
[----:B------:R-:W-:Y:S01]  /*0380*/  VIADD R2, R3, 0x1 ;  /* 0x0000000103027836 */ /* 0x000fe20000000000 */
[----:B-1----:R-:W-:-:S04]  /*0390*/  LEA R16, P0, R8, UR4, 0x2 ;  /* 0x0000000408107c11 */ /* 0x002fc8000f8010ff */
[----:B------:R-:W-:-:S05]  /*03a0*/  LEA.HI.X R17, R8, UR5, R9, 0x2, P0 ;  /* 0x0000000508117c11 */ /* 0x000fca00080f1409 */
[----:B------:R4:W5:Y:S01]  /*03b0*/  LDG.E R21, desc[UR8][R16.64] ;  /* 0x0000000810157981 */ /* 0x000962000c1e1900 */
[----:B------:R-:W1:Y:S01]  /*03c0*/  LDC.64 R8, c[0x0][0x3d0] ;  /* 0x0000f400ff087b82 */ /* 0x000e620000000a00 */
[----:B--2---:R-:W-:Y:S01]  /*03d0*/  IADD3 R0, PT, PT, R7, 0x1, RZ ;  /* 0x0000000107007810 */ /* 0x004fe20007ffe0ff */
[----:B------:R-:W-:Y:S02]  /*03e0*/  VOTEU.ANY UR4, UPT, PT ;  /* 0x0000000000047886 */ /* 0x000fe400038e0100 */
[----:B------:R-:W-:-:S04]  /*03f0*/  UFLO.U32 UR4, UR4 ;  /* 0x00000004000472bd */ /* 0x000fc800080e0000 */
[----:B------:R-:W2:Y:S01]  /*0400*/  LDC.64 R4, c[0x0][0x3d8] ;  /* 0x0000f600ff047b82 */ /* 0x000ea20000000a00 */
[----:B------:R-:W-:Y:S02]  /*0410*/  CREDUX.MAX.S32 UR5, R0 ;  /* 0x00000000000572cc */ /* 0x000fe40000000200 */
[----:B------:R-:W-:Y:S02]  /*0420*/  CREDUX.MAX.S32 UR6, R2 ;  /* 0x00000000020672cc */ /* 0x000fe40000000200 */
[----:B---3--:R-:W-:Y:S01]  /*0430*/  ISETP.EQ.U32.AND P0, PT, R20, UR4, PT ;  /* 0x0000000414007c0c */ /* 0x008fe2000bf02070 */
[----:B----4-:R-:W-:-:S04]  /*0440*/  IMAD.WIDE.U32 R16, R7, 0x4, R18 ;  /* 0x0000000407107825 */ /* 0x010fc800078e0012 */
[----:B-----5:R-:W-:-:S04]  /*0450*/  IMAD.WIDE.U32 R14, R7, 0x4, R14 ;  /* 0x00000004070e7825 */ /* 0x020fc800078e000e */
[----:B0-----:R-:W-:-:S04]  /*0460*/  IMAD.WIDE.U32 R12, R7, 0x4, R12 ;  /* 0x00000004070c7825 */ /* 0x001fc800078e000c */
[----:B------:R-:W-:-:S04]  /*0470*/  IMAD.WIDE.U32 R10, R7, 0x4, R10 ;  /* 0x00000004070a7825 */ /* 0x000fc800078e000a */
[----:B------:R-:W-:Y:S02]  /*0480*/  IMAD.U32 R7, RZ, RZ, UR5 ;  /* 0x00000005ff077e24 */ /* 0x000fe4000f8e00ff */
[----:B------:R-:W-:Y:S01]  /*0490*/  IMAD.U32 R19, RZ, RZ, UR6 ;  /* 0x00000006ff137e24 */ /* 0x000fe2000f8e00ff */
[----:B------:R-:W-:Y:S04]  /*04a0*/  STG.E desc[UR8][R16.64], R21 ;  /* 0x0000001510007986 */ /* 0x000fe8000c101908 */
[----:B------:R-:W-:Y:S04]  /*04b0*/  STG.E desc[UR8][R14.64], R6 ;  /* 0x000000060e007986 */ /* 0x000fe8000c101908 */
[----:B------:R-:W-:Y:S04]  /*04c0*/  STG.E desc[UR8][R12.64], R3 ;  /* 0x000000030c007986 */ /* 0x000fe8000c101908 */
[----:B------:R-:W-:Y:S04]  /*04d0*/  STG.E desc[UR8][R10.64], R27 ;  /* 0x0000001b0a007986 */ /* 0x000fe8000c101908 */
[----:B-1----:R-:W-:Y:S04]  /*04e0*/  @P0 REDG.E.MAX.S32.STRONG.GPU desc[UR8][R8.64], R7 ;  /* 0x000000070800098e */ /* 0x002fe8000d12e308 */
[----:B--2---:R-:W-:Y:S01]  /*04f0*/  @P0 REDG.E.MAX.S32.STRONG.GPU desc[UR8][R4.64], R19 ;  /* 0x000000130400098e */ /* 0x004fe2000d12e308 */
[----:B------:R-:W-:Y:S05]  /*0500*/  EXIT ;  /* 0x000000000000794d */ /* 0x000fea0003800000 */
        .type           $_Z15CompactEdgeListPiS_PjS0_S0_S0_PyS_S1_S0_S_S_$__internal_accurate_pow,@function
        .size           $_Z15CompactEdgeListPiS_PjS0_S0_S0_PyS_S1_S0_S_S_$__internal_accurate_pow,(.L_x_31 - $_Z15CompactEdgeListPiS_PjS0_S0_S0_PyS_S1_S0_S_S_$__internal_accurate_pow)
$_Z15CompactEdgeListPiS_PjS0_S0_S0_PyS_S1_S0_S_S_$__internal_accurate_pow:
[----:B------:R-:W0:Y:S01]  /*0510*/  MUFU.RCP64H R21, 2 ;  /* 0x4000000000157908 */ /* 0x000e220000001800 */
[----:B------:R-:W-:Y:S01]  /*0520*/  IMAD.MOV.U32 R8, RZ, RZ, 0x0 ;  /* 0x00000000ff087424 */ /* 0x000fe200078e00ff */
[----:B------:R-:W-:Y:S01]  /*0530*/  MOV R9, 0x40000000 ;  /* 0x4000000000097802 */ /* 0x000fe20000000f00 */
[----:B------:R-:W-:Y:S01]  /*0540*/  IMAD.MOV.U32 R20, RZ, RZ, RZ ;  /* 0x000000ffff147224 */ /* 0x000fe200078e00ff */
[----:B------:R-:W-:Y:S01]  /*0550*/  UMOV UR10, 0x7d2cafe2 ;  /* 0x7d2cafe2000a7882 */ /* 0x000fe20000000000 */
[----:B------:R-:W-:Y:S01]  /*0560*/  IMAD.MOV.U32 R10, RZ, RZ, 0x41ad3b5a ;  /* 0x41ad3b5aff0a7424 */ /* 0x000fe200078e00ff */
[----:B------:R-:W-:Y:S01]  /*0570*/  UMOV UR11, 0x3eb0f5ff ;  /* 0x3eb0f5ff000b7882 */ /* 0x000fe20000000000 */
[----:B------:R-:W-:Y:S01]  /*0580*/  IMAD.MOV.U32 R11, RZ, RZ, 0x3ed0f5d2 ;  /* 0x3ed0f5d2ff0b7424 */ /* 0x000fe200078e00ff */
[----:B------:R-:W-:Y:S02]  /*0590*/  USHF.L.U32 UR7, UR6, 0x1, URZ ;  /* 0x0000000106077899 */ /* 0x000fe400080006ff */
[----:B------:R-:W-:-:S02]  /*05a0*/  ULOP3.LUT UR5, UR6, 0xff0fffff, URZ, 0xc0, !UPT ;  /* 0xff0fffff06057892 */ /* 0x000fc4000f8ec0ff */
[----:B------:R-:W-:-:S03]  /*05b0*/  UISETP.GT.U32.AND UP0, UPT, UR7, -0x2000001, UPT ;  /* 0xfdffffff0700788c */ /* 0x000fc6000bf04070 */
[----:B------:R-:W-:Y:S01]  /*05c0*/  UMOV UR7, 0x3c7abc9e ;  /* 0x3c7abc9e00077882 */ /* 0x000fe20000000000 */
[----:B------:R-:W-:Y:S01]  /*05d0*/  USEL UR5, UR5, UR6, UP0 ;  /* 0x0000000605057287 */ /* 0x000fe20008000000 */
[----:B0-----:R-:W-:Y:S02]  /*05e0*/  DFMA R8, R20, -R8, 1 ;  /* 0x3ff000001408742b */ /* 0x001fe40000000808 */
[----:B------:R-:W-:-:S06]  /*05f0*/  UMOV UR6, 0x3b39803f ;  /* 0x3b39803f00067882 */ /* 0x000fcc0000000000 */
[----:B------:R-:W-:-:S08]  /*0600*/  DFMA R8, R8, R8, R8 ;  /* 0x000000080808722b */ /* 0x000fd00000000008 */
[----:B------:R-:W-:-:S08]  /*0610*/  DFMA R20, R20, R8, R20 ;  /* 0x000000081414722b */ /* 0x000fd00000000014 */
[----:B------:R-:W-:-:S08]  /*0620*/  DMUL R8, RZ, R20 ;  /* 0x00000014ff087228 */ /* 0x000fd00000000000 */
[----:B------:R-:W-:-:S08]  /*0630*/  DFMA R8, RZ, R20, R8 ;  /* 0x00000014ff08722b */ /* 0x000fd00000000008 */
[CC--:B------:R-:W-:Y:S02]  /*0640*/  DMUL R16, R8.reuse, R8.reuse ;  /* 0x0000000808107228 */ /* 0x0c0fe40000000000 */
[----:B------:R-:W-:Y:S02]  /*0650*/  DADD R12, RZ, -R8 ;  /* 0x00000000ff0c7229 */ /* 0x000fe40000000808 */
[----:B------:R-:W-:-:S04]  /*0660*/  DMUL R24, R8, R8 ;  /* 0x0000000808187228 */ /* 0x000fc80000000000 */
[----:B------:R-:W-:Y:S01]  /*0670*/  DFMA R10, R16, UR10, R10 ;  /* 0x0000000a100a7c2b */ /* 0x000fe2000800000a */
[----:B------:R-:W-:Y:S01]  /*0680*/  UMOV UR10, 0x75488a3f ;  /* 0x75488a3f000a7882 */ /* 0x000fe20000000000 */
[----:B------:R-:W-:Y:S01]  /*0690*/  UMOV UR11, 0x3ef3b20a ;  /* 0x3ef3b20a000b7882 */ /* 0x000fe20000000000 */
[----:B------:R-:W-:-:S05]  /*06a0*/  DADD R12, R12, R12 ;  /* 0x000000000c0c7229 */ /* 0x000fca000000000c */
[----:B------:R-:W-:Y:S01]  /*06b0*/  DFMA R10, R16, R10, UR10 ;  /* 0x0000000a100a7e2b */ /* 0x000fe2000800000a */
[----:B------:R-:W-:Y:S01]  /*06c0*/  UMOV UR10, 0xe4faecd5 ;  /* 0xe4faecd5000a7882 */ /* 0x000fe20000000000 */
[----:B------:R-:W-:Y:S01]  /*06d0*/  UMOV UR11, 0x3f1745cd ;  /* 0x3f1745cd000b7882 */ /* 0x000fe20000000000 */
[----:B------:R-:W-:-:S05]  /*06e0*/  DFMA R12, RZ, -R8, R12 ;  /* 0x80000008ff0c722b */ /* 0x000fca000000000c */
[----:B------:R-:W-:Y:S01]  /*06f0*/  DFMA R10, R16, R10, UR10 ;  /* 0x0000000a100a7e2b */ /* 0x000fe2000800000a */
[----:B------:R-:W-:Y:S01]  /*0700*/  UMOV UR10, 0x258a578b ;  /* 0x258a578b000a7882 */ /* 0x000fe20000000000 */
[----:B------:R-:W-:Y:S01]  /*0710*/  UMOV UR11, 0x3f3c71c7 ;  /* 0x3f3c71c7000b7882 */ /* 0x000fe20000000000 */
[----:B------:R-:W-:Y:S02]  /*0720*/  DMUL R12, R20, R12 ;  /* 0x0000000c140c7228 */ /* 0x000fe40000000000 */
[----:B------:R-:W-:-:S03]  /*0730*/  DFMA R20, R8, R8, -R24 ;  /* 0x000000080814722b */ /* 0x000fc60000000818 */
[----:B------:R-:W-:Y:S01]  /*0740*/  DFMA R10, R16, R10, UR10 ;  /* 0x0000000a100a7e2b */ /* 0x000fe2000800000a */
[----:B------:R-:W-:Y:S01]  /*0750*/  UMOV UR10, 0x9242b910 ;  /* 0x9242b910000a7882 */ /* 0x000fe20000000000 */
[----:B------:R-:W-:-:S06]  /*0760*/  UMOV UR11, 0x3f624924 ;  /* 0x3f624924000b7882 */ /* 0x000fcc0000000000 */
[----:B------:R-:W-:Y:S01]  /*0770*/  DFMA R10, R16, R10, UR10 ;  /* 0x0000000a100a7e2b */ /* 0x000fe2000800000a */
[----:B------:R-:W-:Y:S01]  /*0780*/  UMOV UR10, 0x99999dfb ;  /* 0x99999dfb000a7882 */ /* 0x000fe20000000000 */
[----:B------:R-:W-:-:S06]  /*0790*/  UMOV UR11, 0x3f899999 ;  /* 0x3f899999000b7882 */ /* 0x000fcc0000000000 */
[----:B------:R-:W-:Y:S01]  /*07a0*/  DFMA R14, R16, R10, UR10 ;  /* 0x0000000a100e7e2b */ /* 0x000fe2000800000a */
[----:B------:R-:W-:Y:S01]  /*07b0*/  UMOV UR10, 0x55555555 ;  /* 0x55555555000a7882 */ /* 0x000fe20000000000 */
[----:B------:R-:W-:-:S06]  /*07c0*/  UMOV UR11, 0x3fb55555 ;  /* 0x3fb55555000b7882 */ /* 0x000fcc0000000000 */
[----:B------:R-:W-:-:S08]  /*07d0*/  DFMA R10, R16, R14, UR10 ;  /* 0x0000000a100a7e2b */ /* 0x000fd0000800000e */
[----:B------:R-:W-:Y:S01]  /*07e0*/  DADD R18, -R10, UR10 ;  /* 0x0000000a0a127e29 */ /* 0x000fe20008000100 */
[----:B------:R-:W-:Y:S01]  /*07f0*/  UMOV UR10, 0xb9e7b0 ;  /* 0x00b9e7b0000a7882 */ /* 0x000fe20000000000 */
[----:B------:R-:W-:-:S06]  /*0800*/  UMOV UR11, 0x3c46a4cb ;  /* 0x3c46a4cb000b7882 */ /* 0x000fcc0000000000 */
[----:B------:R-:W-:Y:S02]  /*0810*/  DFMA R16, R16, R14, R18 ;  /* 0x0000000e1010722b */ /* 0x000fe40000000012 */
[----:B------:R-:W-:Y:S01]  /*0820*/  DMUL R14, R8, R24 ;  /* 0x00000018080e7228 */ /* 0x000fe20000000000 */
[----:B------:R-:W-:Y:S01]  /*0830*/  IADD3 R19, PT, PT, R13, 0x100000, RZ ;  /* 0x001000000d137810 */ /* 0x000fe20007ffe0ff */
[----:B------:R-:W-:-:S04]  /*0840*/  IMAD.MOV.U32 R18, RZ, RZ, R12 ;  /* 0x000000ffff127224 */ /* 0x000fc800078e000c */
[----:B------:R-:W-:Y:S01]  /*0850*/  DADD R16, R16, -UR10 ;  /* 0x8000000a10107e29 */ /* 0x000fe20008000000 */
[----:B------:R-:W-:Y:S01]  /*0860*/  UMOV UR10, 0x0 ;  /* 0x00000000000a7882 */ /* 0x000fe20000000000 */
[C---:B------:R-:W-:Y:S01]  /*0870*/  DFMA R22, R8.reuse, R24, -R14 ;  /* 0x000000180816722b */ /* 0x040fe2000000080e */
[----:B------:R-:W-:Y:S01]  /*0880*/  UMOV UR11, 0x3ff00000 ;  /* 0x3ff00000000b7882 */ /* 0x000fe20000000000 */
[----:B------:R-:W-:-:S04]  /*0890*/  DFMA R18, R8, R18, R20 ;  /* 0x000000120812722b */ /* 0x000fc80000000014 */
[----:B------:R-:W-:Y:S02]  /*08a0*/  DADD R20, R10, R16 ;  /* 0x000000000a147229 */ /* 0x000fe40000000010 */
[----:B------:R-:W-:-:S06]  /*08b0*/  DFMA R22, R12, R24, R22 ;  /* 0x000000180c16722b */ /* 0x000fcc0000000016 */
[----:B------:R-:W-:Y:S02]  /*08c0*/  DMUL R24, R20, R14 ;  /* 0x0000000e14187228 */ /* 0x000fe40000000000 */
[----:B------:R-:W-:Y:S02]  /*08d0*/  DFMA R18, R8, R18, R22 ;  /* 0x000000120812722b */ /* 0x000fe40000000016 */
[----:B------:R-:W-:-:S04]  /*08e0*/  DADD R22, R10, -R20 ;  /* 0x000000000a167229 */ /* 0x000fc80000000814 */
[----:B------:R-:W-:-:S04]  /*08f0*/  DFMA R10, R20, R14, -R24 ;  /* 0x0000000e140a722b */ /* 0x000fc80000000818 */
[----:B------:R-:W-:-:S04]  /*0900*/  DADD R22, R16, R22 ;  /* 0x0000000010167229 */ /* 0x000fc80000000016 */
[----:B------:R-:W-:-:S08]  /*0910*/  DFMA R10, R20, R18, R10 ;  /* 0x00000012140a722b */ /* 0x000fd0000000000a */
[----:B------:R-:W-:-:S08]  /*0920*/  DFMA R22, R22, R14, R10 ;  /* 0x0000000e1616722b */ /* 0x000fd0000000000a */
[----:B------:R-:W-:-:S08]  /*0930*/  DADD R14, R24, R22 ;  /* 0x00000000180e7229 */ /* 0x000fd00000000016 */
[--C-:B------:R-:W-:Y:S02]  /*0940*/  DADD R10, R8, R14.reuse ;  /* 0x00000000080a7229 */ /* 0x100fe4000000000e */
[----:B------:R-:W-:-:S06]  /*0950*/  DADD R24, R24, -R14 ;  /* 0x0000000018187229 */ /* 0x000fcc000000080e */
[----:B------:R-:W-:Y:S02]  /*0960*/  DADD R8, R8, -R10 ;  /* 0x0000000008087229 */ /* 0x000fe4000000080a */
[----:B------:R-:W-:-:S06]  /*0970*/  DADD R24, R22, R24 ;  /* 0x0000000016187229 */ /* 0x000fcc0000000018 */
[----:B------:R-:W-:-:S08]  /*0980*/  DADD R8, R14, R8 ;  /* 0x000000000e087229 */ /* 0x000fd00000000008 */
[----:B------:R-:W-:-:S08]  /*0990*/  DADD R8, R24, R8 ;  /* 0x0000000018087229 */ /* 0x000fd00000000008 */
[----:B------:R-:W-:Y:S01]  /*09a0*/  DADD R16, R12, R8 ;  /* 0x000000000c107229 */ /* 0x000fe20000000008 */
[----:B------:R-:W-:Y:S01]  /*09b0*/  IMAD.MOV.U32 R12, RZ, RZ, -0x105c611 ;  /* 0xfefa39efff0c7424 */ /* 0x000fe200078e00ff */
[----:B------:R-:W-:Y:S01]  /*09c0*/  MOV R8, 0xfefa39ef ;  /* 0xfefa39ef00087802 */ /* 0x000fe20000000f00 */
[----:B------:R-:W-:Y:S02]  /*09d0*/  IMAD.MOV.U32 R13, RZ, RZ, 0x3fe62e42 ;  /* 0x3fe62e42ff0d7424 */ /* 0x000fe400078e00ff */
[----:B------:R-:W-:-:S03]  /*09e0*/  IMAD.MOV.U32 R9, RZ, RZ, 0x3fe62e42 ;  /* 0x3fe62e42ff097424 */ /* 0x000fc600078e00ff */
[----:B------:R-:W-:-:S08]  /*09f0*/  DADD R14, R10, R16 ;  /* 0x000000000a0e7229 */ /* 0x000fd00000000010 */
[--C-:B------:R-:W-:Y:S02]  /*0a00*/  DFMA R12, R12, UR10, R14.reuse ;  /* 0x0000000a0c0c7c2b */ /* 0x100fe4000800000e */
[----:B------:R-:W-:-:S06]  /*0a10*/  DADD R10, R10, -R14 ;  /* 0x000000000a0a7229 */ /* 0x000fcc000000080e */
[----:B------:R-:W-:Y:S02]  /*0a20*/  DFMA R18, -R8, 1, R12 ;  /* 0x3ff000000812782b */ /* 0x000fe4000000010c */
[----:B------:R-:W-:-:S06]  /*0a30*/  DADD R10, R16, R10 ;  /* 0x00000000100a7229 */ /* 0x000fcc000000000a */
[----:B------:R-:W-:Y:S01]  /*0a40*/  DADD R18, -R14, R18 ;  /* 0x000000000e127229 */ /* 0x000fe20000000112 */
[----:B------:R-:W-:Y:S02]  /*0a50*/  IMAD.MOV.U32 R14, RZ, RZ, 0x3b39803f ;  /* 0x3b39803fff0e7424 */ /* 0x000fe400078e00ff */
[----:B------:R-:W-:-:S05]  /*0a60*/  IMAD.MOV.U32 R15, RZ, RZ, 0x3c7abc9e ;  /* 0x3c7abc9eff0f7424 */ /* 0x000fca00078e00ff */
[----:B------:R-:W-:-:S08]  /*0a70*/  DADD R10, R10, -R18 ;  /* 0x000000000a0a7229 */ /* 0x000fd00000000812 */
[----:B------:R-:W-:-:S08]  /*0a80*/  DFMA R10, R14, UR10, R10 ;  /* 0x0000000a0e0a7c2b */ /* 0x000fd0000800000a */
[----:B------:R-:W-:-:S08]  /*0a90*/  DADD R16, R12, R10 ;  /* 0x000000000c107229 */ /* 0x000fd0000000000a */
[----:B------:R-:W-:Y:S02]  /*0aa0*/  DADD R12, R12, -R16 ;  /* 0x000000000c0c7229 */ /* 0x000fe40000000810 */
[----:B------:R-:W-:-:S06]  /*0ab0*/  DMUL R14, R16, UR4 ;  /* 0x00000004100e7c28 */ /* 0x000fcc0008000000 */
[----:B------:R-:W-:Y:S02]  /*0ac0*/  DADD R12, R10, R12 ;  /* 0x000000000a0c7229 */ /* 0x000fe4000000000c */
[----:B------:R-:W-:Y:S01]  /*0ad0*/  DFMA R16, R16, UR4, -R14 ;  /* 0x0000000410107c2b */ /* 0x000fe2000800080e */
[----:B------:R-:W-:Y:S01]  /*0ae0*/  MOV R10, 0x652b82fe ;  /* 0x652b82fe000a7802 */ /* 0x000fe20000000f00 */
[----:B------:R-:W-:-:S06]  /*0af0*/  IMAD.MOV.U32 R11, RZ, RZ, 0x3ff71547 ;  /* 0x3ff71547ff0b7424 */ /* 0x000fcc00078e00ff */
[----:B------:R-:W-:-:S08]  /*0b00*/  DFMA R16, R12, UR4, R16 ;  /* 0x000000040c107c2b */ /* 0x000fd00008000010 */
[----:B------:R-:W-:-:S08]  /*0b10*/  DADD R12, R14, R16 ;  /* 0x000000000e0c7229 */ /* 0x000fd00000000010 */
[----:B------:R-:W-:Y:S02]  /*0b20*/  DFMA R10, R12, R10, 6.75539944105574400000e+15 ;  /* 0x433800000c0a742b */ /* 0x000fe4000000000a */
[----:B------:R-:W-:Y:S01]  /*0b30*/  FSETP.GEU.AND P0, PT, |R13|, 4.1917929649353027344, PT ;  /* 0x4086232b0d00780b */ /* 0x000fe20003f0e200 */
[----:B------:R-:W-:-:S05]  /*0b40*/  DADD R14, R14, -R12 ;  /* 0x000000000e0e7229 */ /* 0x000fca000000080c */
[----:B------:R-:W-:-:S03]  /*0b50*/  DADD R18, R10, -6.75539944105574400000e+15 ;  /* 0xc33800000a127429 */ /* 0x000fc60000000000 */
[----:B------:R-:W-:-:S05]  /*0b60*/  DADD R16, R16, R14 ;  /* 0x0000000010107229 */ /* 0x000fca000000000e */
[----:B------:R-:W-:-:S08]  /*0b70*/  DFMA R8, R18, -R8, R12 ;  /* 0x800000081208722b */ /* 0x000fd0000000000c */
[----:B------:R-:W-:Y:S01]  /*0b80*/  DFMA R8, R18, -UR6, R8 ;  /* 0x8000000612087c2b */ /* 0x000fe20008000008 */
[----:B------:R-:W-:Y:S01]  /*0b90*/  UMOV UR6, 0x69ce2bdf ;  /* 0x69ce2bdf00067882 */ /* 0x000fe20000000000 */
[----:B------:R-:W-:Y:S01]  /*0ba0*/  IMAD.MOV.U32 R18, RZ, RZ, -0x35dec16 ;  /* 0xfca213eaff127424 */ /* 0x000fe200078e00ff */
[----:B------:R-:W-:Y:S01]  /*0bb0*/  UMOV UR7, 0x3e5ade15 ;  /* 0x3e5ade1500077882 */ /* 0x000fe20000000000 */
[----:B------:R-:W-:-:S06]  /*0bc0*/  IMAD.MOV.U32 R19, RZ, RZ, 0x3e928af3 ;  /* 0x3e928af3ff137424 */ /* 0x000fcc00078e00ff */
[----:B------:R-:W-:Y:S01]  /*0bd0*/  DFMA R18, R8, UR6, R18 ;  /* 0x0000000608127c2b */ /* 0x000fe20008000012 */
        /* <DEDUP_REMOVED lines=24> */
[----:B------:R-:W-:-:S08]  /*0d60*/  DFMA R18, R8, R18, 1 ;  /* 0x3ff000000812742b */ /* 0x000fd00000000012 */
[----:B------:R-:W-:-:S10]  /*0d70*/  DFMA R8, R8, R18, 1 ;  /* 0x3ff000000808742b */ /* 0x000fd40000000012 */
[----:B------:R-:W-:Y:S01]  /*0d80*/  LEA R15, R10, R9, 0x14 ;  /* 0x000000090a0f7211 */ /* 0x000fe200078ea0ff */
[----:B------:R-:W-:Y:S01]  /*0d90*/  IMAD.MOV.U32 R14, RZ, RZ, R8 ;  /* 0x000000ffff0e7224 */ /* 0x000fe200078e0008 */
[----:B------:R-:W-:Y:S06]  /*0da0*/  @!P0 BRA `(.L_x_4) ;  /* 0x0000000000348947 */ /* 0x000fec0003800000 */
[----:B------:R-:W-:Y:S01]  /*0db0*/  FSETP.GEU.AND P1, PT, |R13|, 4.2275390625, PT ;  /* 0x408748000d00780b */ /* 0x000fe20003f2e200 */
[C---:B------:R-:W-:Y:S02]  /*0dc0*/  DADD R14, R12.reuse, +INF ;  /* 0x7ff000000c0e7429 */ /* 0x040fe40000000000 */
[----:B------:R-:W-:-:S08]  /*0dd0*/  DSETP.GEU.AND P0, PT, R12, RZ, PT ;  /* 0x000000ff0c00722a */ /* 0x000fd00003f0e000 */
[----:B------:R-:W-:Y:S02]  /*0de0*/  FSEL R14, R14, RZ, P0 ;  /* 0x000000ff0e0e7208 */ /* 0x000fe40000000000 */
[----:B------:R-:W-:Y:S01]  /*0df0*/  FSEL R15, R15, RZ, P0 ;  /* 0x000000ff0f0f7208 */ /* 0x000fe20000000000 */
[----:B------:R-:W-:Y:S06]  /*0e00*/  @P1 BRA `(.L_x_4) ;  /* 0x00000000001c1947 */ /* 0x000fec0003800000 */
[----:B------:R-:W-:Y:S02]  /*0e10*/  LEA.HI R11, R10, R10, RZ, 0x1 ;  /* 0x0000000a0a0b7211 */ /* 0x000fe400078f08ff */
[----:B------:R-:W-:Y:S02]  /*0e20*/  MOV R14, RZ ;  /* 0x000000ff000e7202 */ /* 0x000fe40000000f00 */
[----:B------:R-:W-:-:S05]  /*0e30*/  SHF.R.S32.HI R11, RZ, 0x1, R11 ;  /* 0x00000001ff0b7819 */ /* 0x000fca000001140b */
[----:B------:R-:W-:Y:S02]  /*0e40*/  IMAD.IADD R10, R10, 0x1, -R11 ;  /* 0x000000010a0a7824 */ /* 0x000fe400078e0a0b */
[----:B------:R-:W-:-:S03]  /*0e50*/  IMAD R9, R11, 0x100000, R9 ;  /* 0x001000000b097824 */ /* 0x000fc600078e0209 */
[----:B------:R-:W-:-:S06]  /*0e60*/  LEA R15, R10, 0x3ff00000, 0x14 ;  /* 0x3ff000000a0f7811 */ /* 0x000fcc00078ea0ff */
[----:B------:R-:W-:-:S11]  /*0e70*/  DMUL R14, R8, R14 ;  /* 0x0000000e080e7228 */ /* 0x000fd60000000000 */
.L_x_4:
[----:B------:R-:W-:Y:S01]  /*0e80*/  DFMA R16, R16, R14, R14 ;  /* 0x0000000e1010722b */ /* 0x000fe2000000000e */
[----:B------:R-:W-:Y:S01]  /*0e90*/  IMAD.MOV.U32 R8, RZ, RZ, R0 ;  /* 0x000000ffff087224 */ /* 0x000fe200078e0000 */
[----:B------:R-:W-:Y:S01]  /*0ea0*/  DSETP.NEU.AND P0, PT, |R14|, +INF , PT ;  /* 0x7ff000000e00742a */ /* 0x000fe20003f0d200 */
[----:B------:R-:W-:-:S07]  /*0eb0*/  IMAD.MOV.U32 R9, RZ, RZ, 0x0 ;  /* 0x00000000ff097424 */ /* 0x000fce00078e00ff */
[----:B------:R-:W-:Y:S02]  /*0ec0*/  FSEL R10, R14, R16, !P0 ;  /* 0x000000100e0a7208 */ /* 0x000fe40004000000 */
[----:B------:R-:W-:Y:S01]  /*0ed0*/  FSEL R11, R15, R17, !P0 ;  /* 0x000000110f0b7208 */ /* 0x000fe20004000000 */
[----:B------:R-:W-:Y:S06]  /*0ee0*/  RET.REL.NODEC R8 `(_Z15CompactEdgeListPiS_PjS0_S0_S0_PyS_S1_S0_S_S_) ;  /* 0xfffffff008447950 */ /* 0x000fec0003c3ffff */
.L_x_5:
        /* <DEDUP_REMOVED lines=9> */
.L_x_31:


//--------------------- .text._Z11MarkEdgesUVPjPyS_i --------------------------
	.section	.text._Z11MarkEdgesUVPjPyS_i,"ax",@progbits
	.align	128
        .global         _Z11MarkEdgesUVPjPyS_i
        .type           _Z11MarkEdgesUVPjPyS_i,@function
        .size           _Z11MarkEdgesUVPjPyS_i,(.L_x_38 - _Z11MarkEdgesUVPjPyS_i)
        .other          _Z11MarkEdgesUVPjPyS_i,@"STO_CUDA_ENTRY STV_DEFAULT"
_Z11MarkEdgesUVPjPyS_i:
.text._Z11MarkEdgesUVPjPyS_i:
        /* <DEDUP_REMOVED lines=15> */
[----:B0-----:R-:W2:Y:S04]  /*00f0*/  LDG.E.64 R2, desc[UR6][R2.64] ;  /* 0x0000000602027981 */ /* 0x001ea8000c1e1b00 */
[----:B------:R-:W3:Y:S01]  /*0100*/  LDG.E.64 R4, desc[UR6][R4.64] ;  /* 0x0000000604047981 */ /* 0x000ee2000c1e1b00 */
[--C-:B--2---:R-:W-:Y:S02]  /*0110*/  SHF.R.U64 R11, R2, 0x10, R3.reuse ;  /* 0x00000010020b7819 */ /* 0x104fe40000001203 */
[----:B------:R-:W-:Y:S02]  /*0120*/  SHF.R.U32.HI R13, RZ, 0x10, R3 ;  /* 0x00000010ff0d7819 */ /* 0x000fe40000011603 */
[----:B---3--:R-:W-:-:S02]  /*0130*/  SHF.R.U64 R0, R4, 0x10, R5 ;  /* 0x0000001004007819 */ /* 0x008fc40000001205 */
[----:B------:R-:W-:Y:S02]  /*0140*/  SHF.R.U32.HI R6, RZ, 0x10, R5 ;  /* 0x00000010ff067819 */ /* 0x000fe40000011605 */
[----:B------:R-:W-:-:S04]  /*0150*/  ISETP.GT.U32.AND P0, PT, R11, R0, PT ;  /* 0x000000000b00720c */ /* 0x000fc80003f04070 */
[----:B------:R-:W-:-:S13]  /*0160*/  ISETP.GT.U32.AND.EX P0, PT, R13, R6, PT, P0 ;  /* 0x000000060d00720c */ /* 0x000fda0003f04100 */
[----:B------:R-:W0:Y:S01]  /*0170*/  @P0 LDC.64 R6, c[0x0][0x380] ;  /* 0x0000e000ff060b82 */ /* 0x000e220000000a00 */
[----:B------:R-:W-:Y:S02]  /*0180*/  @P0 IMAD.MOV.U32 R15, RZ, RZ, 0x1 ;  /* 0x00000001ff0f0424 */ /* 0x000fe400078e00ff */
[----:B0-----:R-:W-:-:S05]  /*0190*/  @P0 IMAD.WIDE.U32 R6, R9, 0x4, R6 ;  /* 0x0000000409060825 */ /* 0x001fca00078e0006 */
[----:B------:R0:W-:Y:S01]  /*01a0*/  @P0 STG.E desc[UR6][R6.64], R15 ;  /* 0x0000000f06000986 */ /* 0x0001e2000c101906 */
[----:B------:R-:W-:-:S04]  /*01b0*/  ISETP.NE.U32.AND P0, PT, R11, -0x7f676980, PT ;  /* 0x809896800b00780c */ /* 0x000fc80003f05070 */
[----:B------:R-:W-:-:S13]  /*01c0*/  ISETP.NE.AND.EX P0, PT, R13, 0x9896, PT, P0 ;  /* 0x000098960d00780c */ /* 0x000fda0003f05300 */
[----:B0-----:R-:W-:Y:S05]  /*01d0*/  @P0 EXIT ;  /* 0x000000000000094d */ /* 0x001fea0003800000 */
[----:B------:R-:W0:Y:S01]  /*01e0*/  S2R R0, SR_LANEID ;  /* 0x0000000000007919 */ /* 0x000e220000000000 */
[----:B------:R-:W1:Y:S01]  /*01f0*/  LDC.64 R2, c[0x0][0x390] ;  /* 0x0000e400ff027b82 */ /* 0x000e620000000a00 */
[----:B------:R-:W-:Y:S01]  /*0200*/  VOTEU.ANY UR4, UPT, PT ;  /* 0x0000000000047886 */ /* 0x000fe200038e0100 */
[----:B------:R-:W-:Y:S01]  /*0210*/  CREDUX.MIN UR5, R9 ;  /* 0x00000000090572cc */ /* 0x000fe20000008000 */
[----:B------:R-:W-:-:S12]  /*0220*/  UFLO.U32 UR4, UR4 ;  /* 0x00000004000472bd */ /* 0x000fd800080e0000 */
[----:B------:R-:W-:Y:S01]  /*0230*/  IMAD.U32 R5, RZ, RZ, UR5 ;  /* 0x00000005ff057e24 */ /* 0x000fe2000f8e00ff */
[----:B0-----:R-:W-:-:S13]  /*0240*/  ISETP.EQ.U32.AND P0, PT, R0, UR4, PT ;  /* 0x0000000400007c0c */ /* 0x001fda000bf02070 */
[----:B-1----:R-:W-:Y:S01]  /*0250*/  @P0 REDG.E.MIN.STRONG.GPU desc[UR6][R2.64], R5 ;  /* 0x000000050200098e */ /* 0x002fe2000c92e106 */
[----:B------:R-:W-:Y:S05]  /*0260*/  EXIT ;  /* 0x000000000000794d */ /* 0x000fea0003800000 */
.L_x_6:
[----:B------:R-:W0:Y:S01]  /*0270*/  LDC.64 R2, c[0x0][0x380] ;  /* 0x0000e000ff027b82 */ /* 0x000e220000000a00 */
[----:B------:R-:W-:-:S05]  /*0280*/  IMAD.MOV.U32 R5, RZ, RZ, 0x1 ;  /* 0x00000001ff057424 */ /* 0x000fca00078e00ff */
[----:B0-----:R-:W-:Y:S01]  /*0290*/  STG.E desc[UR6][R2.64], R5 ;  /* 0x0000000502007986 */ /* 0x001fe2000c101906 */
[----:B------:R-:W-:Y:S05]  /*02a0*/  EXIT ;  /* 0x000000000000794d */ /* 0x000fea0003800000 */
.L_x_7:
        /* <DEDUP_REMOVED lines=13> */
.L_x_38:


//--------------------- .text._Z29AppendForDuplicateEdgeRemovalPyPiPjS0_S1_i --------------------------
	.section	.text._Z29AppendForDuplicateEdgeRemovalPyPiPjS0_S1_i,"ax",@progbits
	.align	128
        .global         _Z29AppendForDuplicateEdgeRemovalPyPiPjS0_S1_i
        .type           _Z29AppendForDuplicateEdgeRemovalPyPiPjS0_S1_i,@function
        .size           _Z29AppendForDuplicateEdgeRemovalPyPiPjS0_S1_i,(.L_x_39 - _Z29AppendForDuplicateEdgeRemovalPyPiPjS0_S1_i)
        .other          _Z29AppendForDuplicateEdgeRemovalPyPiPjS0_S1_i,@"STO_CUDA_ENTRY STV_DEFAULT"
_Z29AppendForDuplicateEdgeRemovalPyPiPjS0_S1_i:
.text._Z29AppendForDuplicateEdgeRemovalPyPiPjS0_S1_i:
        /* <DEDUP_REMOVED lines=10> */
[----:B------:R-:W2:Y:S08]  /*00a0*/  LDC.64 R4, c[0x0][0x388] ;  /* 0x0000e200ff047b82 */ /* 0x000eb00000000a00 */
[----:B------:R-:W3:Y:S01]  /*00b0*/  LDC.64 R10, c[0x0][0x398] ;  /* 0x0000e600ff0a7b82 */ /* 0x000ee20000000a00 */
[----:B0-----:R-:W-:-:S07]  /*00c0*/  IMAD.WIDE.U32 R2, R0, 0x4, R2 ;  /* 0x0000000400027825 */ /* 0x001fce00078e0002 */
[----:B------:R-:W0:Y:S01]  /*00d0*/  LDC.64 R12, c[0x0][0x380] ;  /* 0x0000e000ff0c7b82 */ /* 0x000e220000000a00 */
[----:B-1----:R-:W4:Y:S01]  /*00e0*/  LDG.E R3, desc[UR4][R2.64] ;  /* 0x0000000402037981 */ /* 0x002f22000c1e1900 */
[----:B--2---:R-:W-:-:S06]  /*00f0*/  IMAD.WIDE.U32 R4, R0, 0x4, R4 ;  /* 0x0000000400047825 */ /* 0x004fcc00078e0004 */
[----:B------:R-:W2:Y:S01]  /*0100*/  LDG.E R5, desc[UR4][R4.64] ;  /* 0x0000000404057981 */ /* 0x000ea2000c1e1900 */
[----:B---3--:R-:W-:-:S06]  /*0110*/  IMAD.WIDE.U32 R10, R0, 0x4, R10 ;  /* 0x00000004000a7825 */ /* 0x008fcc00078e000a */
[----:B------:R-:W3:Y:S01]  /*0120*/  LDG.E R10, desc[UR4][R10.64] ;  /* 0x000000040a0a7981 */ /* 0x000ee2000c1e1900 */
[----:B----4-:R-:W-:-:S04]  /*0130*/  ISETP.NE.AND P0, PT, R3, 0x989680, PT ;  /* 0x009896800300780c */ /* 0x010fc80003f05270 */
[----:B--2---:R-:W-:-:S13]  /*0140*/  ISETP.EQ.OR P0, PT, R5, 0x989680, !P0 ;  /* 0x009896800500780c */ /* 0x004fda0004702670 */
[----:B------:R-:W1:Y:S02]  /*0150*/  @!P0 LDC.64 R6, c[0x0][0x3a0] ;  /* 0x0000e800ff068b82 */ /* 0x000e640000000a00 */
[----:B-1----:R-:W-:-:S04]  /*0160*/  @!P0 IMAD.WIDE.U32 R8, R5, 0x4, R6 ;  /* 0x0000000405088825 */ /* 0x002fc800078e0006 */
[----:B------:R-:W-:Y:S02]  /*0170*/  @!P0 IMAD.WIDE.U32 R6, R3, 0x4, R6 ;  /* 0x0000000403068825 */ /* 0x000fe400078e0006 */
[----:B------:R-:W2:Y:S04]  /*0180*/  @!P0 LDG.E R8, desc[UR4][R8.64] ;  /* 0x0000000408088981 */ /* 0x000ea8000c1e1900 */
[----:B------:R-:W4:Y:S01]  /*0190*/  @!P0 LDG.E R6, desc[UR4][R6.64] ;  /* 0x0000000406068981 */ /* 0x000f22000c1e1900 */
[----:B------:R-:W-:Y:S02]  /*01a0*/  IMAD.MOV.U32 R15, RZ, RZ, -0x69800000 ;  /* 0x96800000ff0f7424 */ /* 0x000fe400078e00ff */
[----:B------:R-:W-:Y:S02]  /*01b0*/  IMAD.MOV.U32 R17, RZ, RZ, -0x67697f68 ;  /* 0x98968098ff117424 */ /* 0x000fe400078e00ff */
[----:B--2---:R-:W-:Y:S01]  /*01c0*/  @!P0 IMAD.WIDE.U32 R2, R8, 0x10000, RZ ;  /* 0x0001000008028825 */ /* 0x004fe200078e00ff */
[----:B----4-:R-:W-:-:S02]  /*01d0*/  @!P0 SHF.L.U32 R5, R6, 0x8, RZ ;  /* 0x0000000806058819 */ /* 0x010fc400000006ff */
[----:B------:R-:W-:Y:S02]  /*01e0*/  @!P0 MOV R15, R2 ;  /* 0x00000002000f8202 */ /* 0x000fe40000000f00 */
[----:B------:R-:W-:Y:S02]  /*01f0*/  @!P0 LOP3.LUT R17, R3, R5, RZ, 0xfc, !PT ;  /* 0x0000000503118212 */ /* 0x000fe400078efcff */
[----:B---3--:R-:W-:Y:S02]  /*0200*/  SHF.R.S32.HI R2, RZ, 0x1f, R10 ;  /* 0x0000001fff027819 */ /* 0x008fe4000001140a */
[----:B------:R-:W-:Y:S02]  /*0210*/  LOP3.LUT R4, R15, R10, RZ, 0xfc, !PT ;  /* 0x0000000a0f047212 */ /* 0x000fe400078efcff */
[----:B------:R-:W-:Y:S01]  /*0220*/  LOP3.LUT R5, R17, R2, RZ, 0xfc, !PT ;  /* 0x0000000211057212 */ /* 0x000fe200078efcff */
[----:B0-----:R-:W-:-:S05]  /*0230*/  IMAD.WIDE.U32 R2, R0, 0x8, R12 ;  /* 0x0000000800027825 */ /* 0x001fca00078e000c */
[----:B------:R-:W-:Y:S01]  /*0240*/  STG.E.64 desc[UR4][R2.64], R4 ;  /* 0x0000000402007986 */ /* 0x000fe2000c101b04 */
[----:B------:R-:W-:Y:S05]  /*0250*/  EXIT ;  /* 0x000000000000794d */ /* 0x000fea0003800000 */
.L_x_8:
        /* <DEDUP_REMOVED lines=10> */
.L_x_39:


//--------------------- .text._Z17CopyEdgeArrayBackPiPji --------------------------
	.section	.text._Z17CopyEdgeArrayBackPiPji,"ax",@progbits
	.align	128
        .global         _Z17CopyEdgeArrayBackPiPji
        .type           _Z17CopyEdgeArrayBackPiPji,@function
        .size           _Z17CopyEdgeArrayBackPiPji,(.L_x_40 - _Z17CopyEdgeArrayBackPiPji)
        .other          _Z17CopyEdgeArrayBackPiPji,@"STO_CUDA_ENTRY STV_DEFAULT"
_Z17CopyEdgeArrayBackPiPji:
.text._Z17CopyEdgeArrayBackPiPji:
        /* <DEDUP_REMOVED lines=16> */
.L_x_9:
        /* <DEDUP_REMOVED lines=16> */
.L_x_40:


//--------------------- .text._Z15RemoveSelfEdgesPiPjS0_PyS0_i --------------------------
	.section	.text._Z15RemoveSelfEdgesPiPjS0_PyS0_i,"ax",@progbits
	.align	128
        .global         _Z15RemoveSelfEdgesPiPjS0_PyS0_i
        .type           _Z15RemoveSelfEdgesPiPjS0_PyS0_i,@function
        .size           _Z15RemoveSelfEdgesPiPjS0_PyS0_i,(.L_x_41 - _Z15RemoveSelfEdgesPiPjS0_PyS0_i)
        .other          _Z15RemoveSelfEdgesPiPjS0_PyS0_i,@"STO_CUDA_ENTRY STV_DEFAULT"
_Z15RemoveSelfEdgesPiPjS0_PyS0_i:
.text._Z15RemoveSelfEdgesPiPjS0_PyS0_i:
        /* <DEDUP_REMOVED lines=12> */
[----:B0-----:R-:W-:-:S06]  /*00c0*/  IMAD.WIDE.U32 R2, R11, 0x4, R2 ;  /* 0x000000040b027825 */ /* 0x001fcc00078e0002 */
[----:B-1----:R-:W3:Y:S01]  /*00d0*/  LDG.E R3, desc[UR4][R2.64] ;  /* 0x0000000402037981 */ /* 0x002ee2000c1e1900 */
[----:B--2---:R-:W-:-:S06]  /*00e0*/  IMAD.WIDE.U32 R4, R11, 0x4, R4 ;  /* 0x000000040b047825 */ /* 0x004fcc00078e0004 */
[----:B------:R-:W2:Y:S01]  /*00f0*/  LDG.E R5, desc[UR4][R4.64] ;  /* 0x0000000404057981 */ /* 0x000ea2000c1e1900 */
[----:B---3--:R-:W-:-:S06]  /*0100*/  IMAD.WIDE.U32 R6, R3, 0x4, R8 ;  /* 0x0000000403067825 */ /* 0x008fcc00078e0008 */
[----:B------:R-:W3:Y:S01]  /*0110*/  LDG.E R6, desc[UR4][R6.64] ;  /* 0x0000000406067981 */ /* 0x000ee2000c1e1900 */
[----:B--2---:R-:W-:-:S06]  /*0120*/  IMAD.WIDE.U32 R8, R5, 0x4, R8 ;  /* 0x0000000405087825 */ /* 0x004fcc00078e0008 */
[----:B------:R-:W3:Y:S02]  /*0130*/  LDG.E R9, desc[UR4][R8.64] ;  /* 0x0000000408097981 */ /* 0x000ee4000c1e1900 */
[----:B---3--:R-:W-:-:S13]  /*0140*/  ISETP.NE.AND P0, PT, R6, R9, PT ;  /* 0x000000090600720c */ /* 0x008fda0003f05270 */
[----:B------:R-:W-:Y:S05]  /*0150*/  @P0 EXIT ;  /* 0x000000000000094d */ /* 0x000fea0003800000 */
[----:B------:R-:W0:Y:S01]  /*0160*/  LDC.64 R2, c[0x0][0x3a0] ;  /* 0x0000e800ff027b82 */ /* 0x000e220000000a00 */
[----:B------:R-:W-:Y:S02]  /*0170*/  HFMA2 R5, -RZ, RZ, 9.059906005859375e-06, -0.0015869140625 ;  /* 0x00989680ff057431 */ /* 0x000fe400000001ff */
[----:B0-----:R-:W-:-:S05]  /*0180*/  IMAD.WIDE.U32 R2, R11, 0x4, R2 ;  /* 0x000000040b027825 */ /* 0x001fca00078e0002 */
[----:B------:R-:W-:Y:S01]  /*0190*/  STG.E desc[UR4][R2.64], R5 ;  /* 0x0000000502007986 */ /* 0x000fe2000c101904 */
[----:B------:R-:W-:Y:S05]  /*01a0*/  EXIT ;  /* 0x000000000000794d */ /* 0x000fea0003800000 */
.L_x_10:
        /* <DEDUP_REMOVED lines=13> */
.L_x_41:


//--------------------- .text._Z13CopyEdgeArrayPiPji --------------------------
	.section	.text._Z13CopyEdgeArrayPiPji,"ax",@progbits
	.align	128
        .global         _Z13CopyEdgeArrayPiPji
        .type           _Z13CopyEdgeArrayPiPji,@function
        .size           _Z13CopyEdgeArrayPiPji,(.L_x_42 - _Z13CopyEdgeArrayPiPji)
        .other          _Z13CopyEdgeArrayPiPji,@"STO_CUDA_ENTRY STV_DEFAULT"
_Z13CopyEdgeArrayPiPji:
.text._Z13CopyEdgeArrayPiPji:
        /* <DEDUP_REMOVED lines=16> */
.L_x_11:
        /* <DEDUP_REMOVED lines=16> */
.L_x_42:


//--------------------- .text._Z15MakeFlagForUIdsPjPii --------------------------
	.section	.text._Z15MakeFlagForUIdsPjPii,"ax",@progbits
	.align	128
        .global         _Z15MakeFlagForUIdsPjPii
        .type           _Z15MakeFlagForUIdsPjPii,@function
        .size           _Z15MakeFlagForUIdsPjPii,(.L_x_43 - _Z15MakeFlagForUIdsPjPii)
        .other          _Z15MakeFlagForUIdsPjPii,@"STO_CUDA_ENTRY STV_DEFAULT"
_Z15MakeFlagForUIdsPjPii:
.text._Z15MakeFlagForUIdsPjPii:
[----:B------:R-:W-:Y:S01]  /*0000*/  LDC R1, c[0x0][0x37c] ;  /* 0x0000df00ff017b82 */ /* 0x000fe20000000800 */
[----:B------:R-:W0:Y:S07]  /*0010*/  S2R R5, SR_TID.X ;  /* 0x0000000000057919 */ /* 0x000e2e0000002100 */
[----:B------:R-:W1:Y:S01]  /*0020*/  S2UR UR4, SR_CTAID.X ;  /* 0x00000000000479c3 */ /* 0x000e620000002500 */
[----:B------:R-:W2:Y:S01]  /*0030*/  LDCU UR5, c[0x0][0x390] ;  /* 0x00007200ff0577ac */ /* 0x000ea20008000800 */
[----:B-1----:R-:W-:-:S06]  /*0040*/  USHF.L.U32 UR4, UR4, 0xa, URZ ;  /* 0x0000000a04047899 */ /* 0x002fcc00080006ff */
[----:B0-----:R-:W-:-:S04]  /*0050*/  LOP3.LUT P0, R5, RZ, UR4, R5, 0xee, !PT ;  /* 0x00000004ff057c12 */ /* 0x001fc8000f80ee05 */
[----:B--2---:R-:W-:-:S13]  /*0060*/  ISETP.GE.U32.OR P0, PT, R5, UR5, !P0 ;  /* 0x0000000505007c0c */ /* 0x004fda000c706470 */
[----:B------:R-:W-:Y:S05]  /*0070*/  @P0 EXIT ;  /* 0x000000000000094d */ /* 0x000fea0003800000 */
[----:B------:R-:W0:Y:S01]  /*0080*/  LDC.64 R2, c[0x0][0x388] ;  /* 0x0000e200ff027b82 */ /* 0x000e220000000a00 */
[----:B------:R-:W1:Y:S01]  /*0090*/  LDCU.64 UR4, c[0x0][0x358] ;  /* 0x00006b00ff0477ac */ /* 0x000e620008000a00 */
[----:B0-----:R-:W-:-:S06]  /*00a0*/  IMAD.WIDE.U32 R2, R5, 0x4, R2 ;  /* 0x0000000405027825 */ /* 0x001fcc00078e0002 */
[----:B------:R-:W0:Y:S01]  /*00b0*/  LDC.64 R4, c[0x0][0x380] ;  /* 0x0000e000ff047b82 */ /* 0x000e220000000a00 */
[----:B-1----:R-:W0:Y:S01]  /*00c0*/  LDG.E R3, desc[UR4][R2.64] ;  /* 0x0000000402037981 */ /* 0x002e22000c1e1900 */
[----:B------:R-:W-:Y:S02]  /*00d0*/  HFMA2 R7, -RZ, RZ, 0, 5.9604644775390625e-08 ;  /* 0x00000001ff077431 */ /* 0x000fe400000001ff */
[----:B0-----:R-:W-:-:S05]  /*00e0*/  IMAD.WIDE R4, R3, 0x4, R4 ;  /* 0x0000000403047825 */ /* 0x001fca00078e0204 */
[----:B------:R-:W-:Y:S01]  /*00f0*/  STG.E desc[UR4][R4.64], R7 ;  /* 0x0000000704007986 */ /* 0x000fe2000c101904 */
[----:B------:R-:W-:Y:S05]  /*0100*/  EXIT ;  /* 0x000000000000794d */ /* 0x000fea0003800000 */
.L_x_12:
        /* <DEDUP_REMOVED lines=15> */
.L_x_43:


//--------------------- .text._Z15MakeFlagForScanPjPyi --------------------------
	.section	.text._Z15MakeFlagForScanPjPyi,"ax",@progbits
	.align	128
        .global         _Z15MakeFlagForScanPjPyi
        .type           _Z15MakeFlagForScanPjPyi,@function
        .size           _Z15MakeFlagForScanPjPyi,(.L_x_32 - _Z15MakeFlagForScanPjPyi)
        .other          _Z15MakeFlagForScanPjPyi,@"STO_CUDA_ENTRY STV_DEFAULT"
_Z15MakeFlagForScanPjPyi:
.text._Z15MakeFlagForScanPjPyi:
        /* <DEDUP_REMOVED lines=8> */
[----:B------:R-:W-:Y:S01]  /*0080*/  MOV R2, 0xb0 ;  /* 0x000000b000027802 */ /* 0x000fe20000000f00 */
[----:B------:R-:W0:Y:S06]  /*0090*/  LDCU.64 UR4, c[0x0][0x358] ;  /* 0x00006b00ff0477ac */ /* 0x000e2c0008000a00 */
[----:B0-----:R-:W-:Y:S05]  /*00a0*/  CALL.REL.NOINC `($_Z15MakeFlagForScanPjPyi$__internal_accurate_pow) ;  /* 0x00000000004c7944 */ /* 0x001fea0003c00000 */
[----:B------:R-:W0:Y:S01]  /*00b0*/  LDC.64 R6, c[0x0][0x388] ;  /* 0x0000e200ff067b82 */ /* 0x000e220000000a00 */
[----:B------:R-:W-:-:S04]  /*00c0*/  VIADD R5, R0, 0xffffffff ;  /* 0xffffffff00057836 */ /* 0x000fc80000000000 */
[----:B0-----:R-:W-:-:S04]  /*00d0*/  IMAD.WIDE.U32 R4, R5, 0x8, R6 ;  /* 0x0000000805047825 */ /* 0x001fc800078e0006 */
[----:B------:R-:W-:Y:S02]  /*00e0*/  IMAD.WIDE.U32 R6, R0, 0x8, R6 ;  /* 0x0000000800067825 */ /* 0x000fe400078e0006 */
[----:B------:R-:W2:Y:S04]  /*00f0*/  LDG.E.64 R4, desc[UR4][R4.64] ;  /* 0x0000000404047981 */ /* 0x000ea8000c1e1b00 */
[----:B------:R-:W2:Y:S01]  /*0100*/  LDG.E.64 R6, desc[UR4][R6.64] ;  /* 0x0000000406067981 */ /* 0x000ea2000c1e1b00 */
[----:B------:R-:W-:Y:S02]  /*0110*/  IMAD.MOV.U32 R2, RZ, RZ, R8 ;  /* 0x000000ffff027224 */ /* 0x000fe400078e0008 */
[----:B------:R-:W-:-:S06]  /*0120*/  IMAD.MOV.U32 R3, RZ, RZ, R9 ;  /* 0x000000ffff037224 */ /* 0x000fcc00078e0009 */
[----:B------:R-:W-:-:S10]  /*0130*/  DADD R2, R2, -1 ;  /* 0xbff0000002027429 */ /* 0x000fd40000000000 */
[----:B------:R-:W2:Y:S02]  /*0140*/  F2I.U64.F64.TRUNC R2, R2 ;  /* 0x0000000200027311 */ /* 0x000ea4000030d800 */
[----:B--2---:R-:W-:Y:S02]  /*0150*/  LOP3.LUT P0, RZ, R2, R6, R4, 0x60, !PT ;  /* 0x0000000602ff7212 */ /* 0x004fe40007806004 */
[----:B------:R-:W-:-:S04]  /*0160*/  LOP3.LUT R9, R7, R5, RZ, 0x3c, !PT ;  /* 0x0000000507097212 */ /* 0x000fc800078e3cff */
[----:B------:R-:W-:-:S13]  /*0170*/  LOP3.LUT P0, RZ, R9, R3, RZ, 0xc0, P0 ;  /* 0x0000000309ff7212 */ /* 0x000fda000000c0ff */
[----:B------:R-:W-:Y:S05]  /*0180*/  @!P0 EXIT ;  /* 0x000000000000894d */ /* 0x000fea0003800000 */
[----:B------:R-:W0:Y:S01]  /*0190*/  LDC.64 R2, c[0x0][0x380] ;  /* 0x0000e000ff027b82 */ /* 0x000e220000000a00 */
[----:B------:R-:W-:Y:S01]  /*01a0*/  MOV R5, 0x1 ;  /* 0x0000000100057802 */ /* 0x000fe20000000f00 */
[----:B0-----:R-:W-:-:S05]  /*01b0*/  IMAD.WIDE.U32 R2, R0, 0x4, R2 ;  /* 0x0000000400027825 */ /* 0x001fca00078e0002 */
[----:B------:R-:W-:Y:S01]  /*01c0*/  STG.E desc[UR4][R2.64], R5 ;  /* 0x0000000502007986 */ /* 0x000fe2000c101904 */
[----:B------:R-:W-:Y:S05]  /*01d0*/  EXIT ;  /* 0x000000000000794d */ /* 0x000fea0003800000 */
        .type           $_Z15MakeFlagForScanPjPyi$__internal_accurate_pow,@function
        .size           $_Z15MakeFlagForScanPjPyi$__internal_accurate_pow,(.L_x_32 - $_Z15MakeFlagForScanPjPyi$__internal_accurate_pow)
$_Z15MakeFlagForScanPjPyi$__internal_accurate_pow:
[----:B------:R-:W0:Y:S01]  /*01e0*/  MUFU.RCP64H R7, 2 ;  /* 0x4000000000077908 */ /* 0x000e220000001800 */
[----:B------:R-:W-:Y:S01]  /*01f0*/  IMAD.MOV.U32 R4, RZ, RZ, 0x0 ;  /* 0x00000000ff047424 */ /* 0x000fe200078e00ff */
[----:B------:R-:W-:Y:S01]  /*0200*/  MOV R6, RZ ;  /* 0x000000ff00067202 */ /* 0x000fe20000000f00 */
[----:B------:R-:W-:Y:S01]  /*0210*/  IMAD.MOV.U32 R5, RZ, RZ, 0x40000000 ;  /* 0x40000000ff057424 */ /* 0x000fe200078e00ff */
[----:B------:R-:W-:Y:S01]  /*0220*/  UMOV UR6, 0x7d2cafe2 ;  /* 0x7d2cafe200067882 */ /* 0x000fe20000000000 */
[----:B------:R-:W-:Y:S01]  /*0230*/  IMAD.MOV.U32 R8, RZ, RZ, 0x41ad3b5a ;  /* 0x41ad3b5aff087424 */ /* 0x000fe200078e00ff */
[----:B------:R-:W-:Y:S01]  /*0240*/  UMOV UR7, 0x3eb0f5ff ;  /* 0x3eb0f5ff00077882 */ /* 0x000fe20000000000 */
[----:B------:R-:W-:Y:S02]  /*0250*/  IMAD.MOV.U32 R9, RZ, RZ, 0x3ed0f5d2 ;  /* 0x3ed0f5d2ff097424 */ /* 0x000fe400078e00ff */
[----:B0-----:R-:W-:-:S08]  /*0260*/  DFMA R4, R6, -R4, 1 ;  /* 0x3ff000000604742b */ /* 0x001fd00000000804 */
[----:B------:R-:W-:-:S08]  /*0270*/  DFMA R4, R4, R4, R4 ;  /* 0x000000040404722b */ /* 0x000fd00000000004 */
[----:B------:R-:W-:-:S08]  /*0280*/  DFMA R6, R6, R4, R6 ;  /* 0x000000040606722b */ /* 0x000fd00000000006 */
[----:B------:R-:W-:-:S08]  /*0290*/  DMUL R4, RZ, R6 ;  /* 0x00000006ff047228 */ /* 0x000fd00000000000 */
[----:B------:R-:W-:-:S08]  /*02a0*/  DFMA R4, RZ, R6, R4 ;  /* 0x00000006ff04722b */ /* 0x000fd00000000004 */
[----:B------:R-:W-:Y:S02]  /*02b0*/  DMUL R10, R4, R4 ;  /* 0x00000004040a7228 */ /* 0x000fe40000000000 */
[----:B------:R-:W-:-:S06]  /*02c0*/  DADD R12, RZ, -R4 ;  /* 0x00000000ff0c7229 */ /* 0x000fcc0000000804 */
[----:B------:R-:W-:Y:S01]  /*02d0*/  DFMA R8, R10, UR6, R8 ;  /* 0x000000060a087c2b */ /* 0x000fe20008000008 */
[----:B------:R-:W-:Y:S01]  /*02e0*/  UMOV UR6, 0x75488a3f ;  /* 0x75488a3f00067882 */ /* 0x000fe20000000000 */
[----:B------:R-:W-:Y:S01]  /*02f0*/  UMOV UR7, 0x3ef3b20a ;  /* 0x3ef3b20a00077882 */ /* 0x000fe20000000000 */
[----:B------:R-:W-:Y:S02]  /*0300*/  DADD R16, R12, R12 ;  /* 0x000000000c107229 */ /* 0x000fe4000000000c */
[----:B------:R-:W-:-:S03]  /*0310*/  DMUL R12, R4, R4 ;  /* 0x00000004040c7228 */ /* 0x000fc60000000000 */
[----:B------:R-:W-:Y:S01]  /*0320*/  DFMA R8, R10, R8, UR6 ;  /* 0x000000060a087e2b */ /* 0x000fe20008000008 */
[----:B------:R-:W-:Y:S01]  /*0330*/  UMOV UR6, 0xe4faecd5 ;  /* 0xe4faecd500067882 */ /* 0x000fe20000000000 */
[----:B------:R-:W-:Y:S01]  /*0340*/  UMOV UR7, 0x3f1745cd ;  /* 0x3f1745cd00077882 */ /* 0x000fe20000000000 */
[----:B------:R-:W-:-:S05]  /*0350*/  DFMA R16, RZ, -R4, R16 ;  /* 0x80000004ff10722b */ /* 0x000fca0000000010 */
[----:B------:R-:W-:Y:S01]  /*0360*/  DFMA R8, R10, R8, UR6 ;  /* 0x000000060a087e2b */ /* 0x000fe20008000008 */
[----:B------:R-:W-:Y:S01]  /*0370*/  UMOV UR6, 0x258a578b ;  /* 0x258a578b00067882 */ /* 0x000fe20000000000 */
[----:B------:R-:W-:Y:S01]  /*0380*/  UMOV UR7, 0x3f3c71c7 ;  /* 0x3f3c71c700077882 */ /* 0x000fe20000000000 */
[----:B------:R-:W-:-:S05]  /*0390*/  DMUL R6, R6, R16 ;  /* 0x0000001006067228 */ /* 0x000fca0000000000 */
[----:B------:R-:W-:Y:S01]  /*03a0*/  DFMA R8, R10, R8, UR6 ;  /* 0x000000060a087e2b */ /* 0x000fe20008000008 */
[----:B------:R-:W-:Y:S01]  /*03b0*/  UMOV UR6, 0x9242b910 ;  /* 0x9242b91000067882 */ /* 0x000fe20000000000 */
[----:B------:R-:W-:-:S03]  /*03c0*/  UMOV UR7, 0x3f624924 ;  /* 0x3f62492400077882 */ /* 0x000fc60000000000 */
[----:B------:R-:W-:Y:S01]  /*03d0*/  IADD3 R21, PT, PT, R7, 0x100000, RZ ;  /* 0x0010000007157810 */ /* 0x000fe20007ffe0ff */
[----:B------:R-:W-:Y:S02]  /*03e0*/  IMAD.MOV.U32 R20, RZ, RZ, R6 ;  /* 0x000000ffff147224 */ /* 0x000fe400078e0006 */
        /* <DEDUP_REMOVED lines=11> */
[----:B------:R-:W-:-:S06]  /*04a0*/  DMUL R10, R4, R12 ;  /* 0x0000000c040a7228 */ /* 0x000fcc0000000000 */
[----:B------:R-:W-:Y:S01]  /*04b0*/  DADD R16, R18, -UR6 ;  /* 0x8000000612107e29 */ /* 0x000fe20008000000 */
[----:B------:R-:W-:Y:S01]  /*04c0*/  UMOV UR6, 0x0 ;  /* 0x0000000000067882 */ /* 0x000fe20000000000 */
[C---:B------:R-:W-:Y:S01]  /*04d0*/  DFMA R22, R4.reuse, R12, -R10 ;  /* 0x0000000c0416722b */ /* 0x040fe2000000080a */
[----:B------:R-:W-:Y:S01]  /*04e0*/  UMOV UR7, 0x3ff00000 ;  /* 0x3ff0000000077882 */ /* 0x000fe20000000000 */
[----:B------:R-:W-:-:S04]  /*04f0*/  DFMA R18, R4, R4, -R12 ;  /* 0x000000040412722b */ /* 0x000fc8000000080c */
[----:B------:R-:W-:Y:S02]  /*0500*/  DADD R14, R8, R16 ;  /* 0x00000000080e7229 */ /* 0x000fe40000000010 */
[----:B------:R-:W-:Y:S02]  /*0510*/  DFMA R22, R6, R12, R22 ;  /* 0x0000000c0616722b */ /* 0x000fe40000000016 */
[----:B------:R-:W-:-:S04]  /*0520*/  DFMA R18, R4, R20, R18 ;  /* 0x000000140412722b */ /* 0x000fc80000000012 */
[----:B------:R-:W-:Y:S02]  /*0530*/  DMUL R12, R14, R10 ;  /* 0x0000000a0e0c7228 */ /* 0x000fe40000000000 */
[----:B------:R-:W-:Y:S02]  /*0540*/  DADD R8, R8, -R14 ;  /* 0x0000000008087229 */ /* 0x000fe4000000080e */
[----:B------:R-:W-:-:S04]  /*0550*/  DFMA R18, R4, R18, R22 ;  /* 0x000000120412722b */ /* 0x000fc80000000016 */
[----:B------:R-:W-:Y:S02]  /*0560*/  DFMA R20, R14, R10, -R12 ;  /* 0x0000000a0e14722b */ /* 0x000fe4000000080c */
[----:B------:R-:W-:-:S06]  /*0570*/  DADD R8, R16, R8 ;  /* 0x0000000010087229 */ /* 0x000fcc0000000008 */
        /* <DEDUP_REMOVED lines=12> */
[----:B------:R-:W-:Y:S02]  /*0640*/  IMAD.MOV.U32 R4, RZ, RZ, -0x105c611 ;  /* 0xfefa39efff047424 */ /* 0x000fe400078e00ff */
[----:B------:R-:W-:-:S03]  /*0650*/  IMAD.MOV.U32 R5, RZ, RZ, 0x3fe62e42 ;  /* 0x3fe62e42ff057424 */ /* 0x000fc600078e00ff */
[----:B------:R-:W-:-:S08]  /*0660*/  DADD R12, R8, R10 ;  /* 0x00000000080c7229 */ /* 0x000fd0000000000a */
[--C-:B------:R-:W-:Y:S02]  /*0670*/  DFMA R6, R6, UR6, R12.reuse ;  /* 0x0000000606067c2b */ /* 0x100fe4000800000c */
[----:B------:R-:W-:-:S06]  /*0680*/  DADD R8, R8, -R12 ;  /* 0x0000000008087229 */ /* 0x000fcc000000080c */
[----:B------:R-:W-:Y:S02]  /*0690*/  DFMA R14, -R4, 1, R6 ;  /* 0x3ff00000040e782b */ /* 0x000fe40000000106 */
[----:B------:R-:W-:Y:S01]  /*06a0*/  DADD R8, R10, R8 ;  /* 0x000000000a087229 */ /* 0x000fe20000000008 */
[----:B------:R-:W-:Y:S01]  /*06b0*/  MOV R10, 0x3b39803f ;  /* 0x3b39803f000a7802 */ /* 0x000fe20000000f00 */
[----:B------:R-:W-:-:S04]  /*06c0*/  IMAD.MOV.U32 R11, RZ, RZ, 0x3c7abc9e ;  /* 0x3c7abc9eff0b7424 */ /* 0x000fc800078e00ff */
[----:B------:R-:W-:-:S08]  /*06d0*/  DADD R14, -R12, R14 ;  /* 0x000000000c0e7229 */ /* 0x000fd0000000010e */
[----:B------:R-:W-:-:S08]  /*06e0*/  DADD R8, R8, -R14 ;  /* 0x0000000008087229 */ /* 0x000fd0000000080e */
[----:B------:R-:W-:Y:S01]  /*06f0*/  DFMA R8, R10, UR6, R8 ;  /* 0x000000060a087c2b */ /* 0x000fe20008000008 */
[----:B------:R-:W-:Y:S01]  /*0700*/  UMOV UR6, 0x3b39803f ;  /* 0x3b39803f00067882 */ /* 0x000fe20000000000 */
[----:B------:R-:W-:-:S06]  /*0710*/  UMOV UR7, 0x3c7abc9e ;  /* 0x3c7abc9e00077882 */ /* 0x000fcc0000000000 */
[----:B------:R-:W-:-:S08]  /*0720*/  DADD R10, R6, R8 ;  /* 0x00000000060a7229 */ /* 0x000fd00000000008 */
[----:B------:R-:W-:Y:S02]  /*0730*/  DADD R12, R6, -R10 ;  /* 0x00000000060c7229 */ /* 0x000fe4000000080a */
[----:B------:R-:W-:-:S06]  /*0740*/  DMUL R6, R10, 32 ;  /* 0x404000000a067828 */ /* 0x000fcc0000000000 */
[----:B------:R-:W-:Y:S02]  /*0750*/  DADD R12, R8, R12 ;  /* 0x00000000080c7229 */ /* 0x000fe4000000000c */
[----:B------:R-:W-:-:S08]  /*0760*/  DFMA R10, R10, 32, -R6 ;  /* 0x404000000a0a782b */ /* 0x000fd00000000806 */
[----:B------:R-:W-:Y:S01]  /*0770*/  DFMA R12, R12, 32, R10 ;  /* 0x404000000c0c782b */ /* 0x000fe2000000000a */
[----:B------:R-:W-:Y:S01]  /*0780*/  IMAD.MOV.U32 R10, RZ, RZ, 0x652b82fe ;  /* 0x652b82feff0a7424 */ /* 0x000fe200078e00ff */
[----:B------:R-:W-:-:S06]  /*0790*/  MOV R11, 0x3ff71547 ;  /* 0x3ff71547000b7802 */ /* 0x000fcc0000000f00 */
        /* <DEDUP_REMOVED lines=48> */
[----:B------:R-:W-:-:S04]  /*0aa0*/  LEA.HI R3, R10, R10, RZ, 0x1 ;  /* 0x0000000a0a037211 */ /* 0x000fc800078f08ff */
[----:B------:R-:W-:-:S04]  /*0ab0*/  SHF.R.S32.HI R3, RZ, 0x1, R3 ;  /* 0x00000001ff037819 */ /* 0x000fc80000011403 */
[----:B------:R-:W-:Y:S01]  /*0ac0*/  LEA R15, R3, R15, 0x14 ;  /* 0x0000000f030f7211 */ /* 0x000fe200078ea0ff */
[----:B------:R-:W-:-:S05]  /*0ad0*/  IMAD.IADD R4, R10, 0x1, -R3 ;  /* 0x000000010a047824 */ /* 0x000fca00078e0a03 */
[----:B------:R-:W-:Y:S01]  /*0ae0*/  LEA R5, R4, 0x3ff00000, 0x14 ;  /* 0x3ff0000004057811 */ /* 0x000fe200078ea0ff */
[----:B------:R-:W-:-:S06]  /*0af0*/  IMAD.MOV.U32 R4, RZ, RZ, RZ ;  /* 0x000000ffff047224 */ /* 0x000fcc00078e00ff */
[----:B------:R-:W-:-:S11]  /*0b00*/  DMUL R4, R14, R4 ;  /* 0x000000040e047228 */ /* 0x000fd60000000000 */
.L_x_13:
[----:B------:R-:W-:Y:S01]  /*0b10*/  DFMA R6, R6, R4, R4 ;  /* 0x000000040606722b */ /* 0x000fe20000000004 */
[----:B------:R-:W-:Y:S01]  /*0b20*/  MOV R3, 0x0 ;  /* 0x0000000000037802 */ /* 0x000fe20000000f00 */
[----:B------:R-:W-:-:S08]  /*0b30*/  DSETP.NEU.AND P0, PT, |R4|, +INF , PT ;  /* 0x7ff000000400742a */ /* 0x000fd00003f0d200 */
[----:B------:R-:W-:Y:S02]  /*0b40*/  FSEL R8, R4, R6, !P0 ;  /* 0x0000000604087208 */ /* 0x000fe40004000000 */
[----:B------:R-:W-:Y:S01]  /*0b50*/  FSEL R9, R5, R7, !P0 ;  /* 0x0000000705097208 */ /* 0x000fe20004000000 */
[----:B------:R-:W-:Y:S06]  /*0b60*/  RET.REL.NODEC R2 `(_Z15MakeFlagForScanPjPyi) ;  /* 0xfffffff402247950 */ /* 0x000fec0003c3ffff */
.L_x_14:
        /* <DEDUP_REMOVED lines=9> */
.L_x_32:


//--------------------- .text._Z26CopySuperVertexIDPerVertexPjS_i --------------------------
	.section	.text._Z26CopySuperVertexIDPerVertexPjS_i,"ax",@progbits
	.align	128
        .global         _Z26CopySuperVertexIDPerVertexPjS_i
        .type           _Z26CopySuperVertexIDPerVertexPjS_i,@function
        .size           _Z26CopySuperVertexIDPerVertexPjS_i,(.L_x_45 - _Z26CopySuperVertexIDPerVertexPjS_i)
        .other          _Z26CopySuperVertexIDPerVertexPjS_i,@"STO_CUDA_ENTRY STV_DEFAULT"
_Z26CopySuperVertexIDPerVertexPjS_i:
.text._Z26CopySuperVertexIDPerVertexPjS_i:
        /* <DEDUP_REMOVED lines=16> */
.L_x_15:
        /* <DEDUP_REMOVED lines=16> */
.L_x_45:


//--------------------- .text._Z26MakeSuperVertexIDPerVertexPjPyS_i --------------------------
	.section	.text._Z26MakeSuperVertexIDPerVertexPjPyS_i,"ax",@progbits
	.align	128
        .global         _Z26MakeSuperVertexIDPerVertexPjPyS_i
        .type           _Z26MakeSuperVertexIDPerVertexPjPyS_i,@function
        .size           _Z26MakeSuperVertexIDPerVertexPjPyS_i,(.L_x_46 - _Z26MakeSuperVertexIDPerVertexPjPyS_i)
        .other          _Z26MakeSuperVertexIDPerVertexPjPyS_i,@"STO_CUDA_ENTRY STV_DEFAULT"
_Z26MakeSuperVertexIDPerVertexPjPyS_i:
.text._Z26MakeSuperVertexIDPerVertexPjPyS_i:
        /* <DEDUP_REMOVED lines=10> */
[----:B------:R-:W2:Y:S06]  /*00a0*/  LDCU.64 UR6, c[0x0][0x390] ;  /* 0x00007200ff0677ac */ /* 0x000eac0008000a00 */
[----:B------:R-:W3:Y:S01]  /*00b0*/  LDC.64 R4, c[0x0][0x380] ;  /* 0x0000e000ff047b82 */ /* 0x000ee20000000a00 */
[----:B0-----:R-:W-:-:S06]  /*00c0*/  IMAD.WIDE.U32 R2, R7, 0x8, R2 ;  /* 0x0000000807027825 */ /* 0x001fcc00078e0002 */
[----:B-1----:R-:W2:Y:S01]  /*00d0*/  LDG.E R2, desc[UR4][R2.64+0x4] ;  /* 0x0000040402027981 */ /* 0x002ea2000c1e1900 */
[----:B---3--:R-:W-:-:S06]  /*00e0*/  IMAD.WIDE.U32 R4, R7, 0x4, R4 ;  /* 0x0000000407047825 */ /* 0x008fcc00078e0004 */
[----:B------:R-:W3:Y:S01]  /*00f0*/  LDG.E R5, desc[UR4][R4.64] ;  /* 0x0000000404057981 */ /* 0x000ee2000c1e1900 */
[----:B--2---:R-:W-:-:S04]  /*0100*/  LEA R6, P0, R2, UR6, 0x2 ;  /* 0x0000000602067c11 */ /* 0x004fc8000f8010ff */
[----:B------:R-:W-:-:S05]  /*0110*/  LEA.HI.X R7, R2, UR7, RZ, 0x2, P0 ;  /* 0x0000000702077c11 */ /* 0x000fca00080f14ff */
[----:B---3--:R-:W-:Y:S01]  /*0120*/  STG.E desc[UR4][R6.64], R5 ;  /* 0x0000000506007986 */ /* 0x008fe2000c101904 */
[----:B------:R-:W-:Y:S05]  /*0130*/  EXIT ;  /* 0x000000000000794d */ /* 0x000fea0003800000 */
.L_x_16:
        /* <DEDUP_REMOVED lines=12> */
.L_x_46:


//--------------------- .text._Z23AppendVertexIDsForSplitPyPii --------------------------
	.section	.text._Z23AppendVertexIDsForSplitPyPii,"ax",@progbits
	.align	128
        .global         _Z23AppendVertexIDsForSplitPyPii
        .type           _Z23AppendVertexIDsForSplitPyPii,@function
        .size           _Z23AppendVertexIDsForSplitPyPii,(.L_x_47 - _Z23AppendVertexIDsForSplitPyPii)
        .other          _Z23AppendVertexIDsForSplitPyPii,@"STO_CUDA_ENTRY STV_DEFAULT"
_Z23AppendVertexIDsForSplitPyPii:
.text._Z23AppendVertexIDsForSplitPyPii:
        /* <DEDUP_REMOVED lines=11> */
[----:B0-----:R-:W-:-:S05]  /*00b0*/  IMAD.WIDE.U32 R2, R9, 0x4, R2 ;  /* 0x0000000409027825 */ /* 0x001fca00078e0002 */
[----:B-1----:R-:W3:Y:S01]  /*00c0*/  LDG.E R6, desc[UR4][R2.64] ;  /* 0x0000000402067981 */ /* 0x002ee2000c1e1900 */
[----:B--2---:R-:W-:Y:S01]  /*00d0*/  IMAD.WIDE.U32 R4, R9, 0x8, R4 ;  /* 0x0000000809047825 */ /* 0x004fe200078e0004 */
[----:B---3--:R-:W-:-:S04]  /*00e0*/  SHF.R.S32.HI R0, RZ, 0x1f, R6 ;  /* 0x0000001fff007819 */ /* 0x008fc80000011406 */
[----:B------:R-:W-:-:S05]  /*00f0*/  LOP3.LUT R7, R9, R0, RZ, 0xfc, !PT ;  /* 0x0000000009077212 */ /* 0x000fca00078efcff */
[----:B------:R-:W-:Y:S01]  /*0100*/  STG.E.64 desc[UR4][R4.64], R6 ;  /* 0x0000000604007986 */ /* 0x000fe2000c101b04 */
[----:B------:R-:W-:Y:S05]  /*0110*/  EXIT ;  /* 0x000000000000794d */ /* 0x000fea0003800000 */
.L_x_17:
        /* <DEDUP_REMOVED lines=14> */
.L_x_47:


//--------------------- .text._Z10CopyToSuccPiS_i --------------------------
	.section	.text._Z10CopyToSuccPiS_i,"ax",@progbits
	.align	128
        .global         _Z10CopyToSuccPiS_i
        .type           _Z10CopyToSuccPiS_i,@function
        .size           _Z10CopyToSuccPiS_i,(.L_x_48 - _Z10CopyToSuccPiS_i)
        .other          _Z10CopyToSuccPiS_i,@"STO_CUDA_ENTRY STV_DEFAULT"
_Z10CopyToSuccPiS_i:
.text._Z10CopyToSuccPiS_i:
        /* <DEDUP_REMOVED lines=16> */
.L_x_18:
        /* <DEDUP_REMOVED lines=16> */
.L_x_48:


//--------------------- .text._Z25PropagateRepresentativeIDPiS_Pbi --------------------------
	.section	.text._Z25PropagateRepresentativeIDPiS_Pbi,"ax",@progbits
	.align	128
        .global         _Z25PropagateRepresentativeIDPiS_Pbi
        .type           _Z25PropagateRepresentativeIDPiS_Pbi,@function
        .size           _Z25PropagateRepresentativeIDPiS_Pbi,(.L_x_49 - _Z25PropagateRepresentativeIDPiS_Pbi)
        .other          _Z25PropagateRepresentativeIDPiS_Pbi,@"STO_CUDA_ENTRY STV_DEFAULT"
_Z25PropagateRepresentativeIDPiS_Pbi:
.text._Z25PropagateRepresentativeIDPiS_Pbi:
        /* <DEDUP_REMOVED lines=12> */
[----:B--2---:R-:W-:-:S05]  /*00c0*/  IMAD.WIDE R4, R3, 0x4, R4 ;  /* 0x0000000403047825 */ /* 0x004fca00078e0204 */
[----:B------:R-:W2:Y:S02]  /*00d0*/  LDG.E R0, desc[UR4][R4.64] ;  /* 0x0000000404007981 */ /* 0x000ea4000c1e1900 */
[----:B--2---:R-:W-:-:S13]  /*00e0*/  ISETP.NE.AND P0, PT, R3, R0, PT ;  /* 0x000000000300720c */ /* 0x004fda0003f05270 */
[----:B------:R-:W-:Y:S05]  /*00f0*/  @!P0 EXIT ;  /* 0x000000000000894d */ /* 0x000fea0003800000 */
[----:B------:R-:W0:Y:S01]  /*0100*/  LDC.64 R2, c[0x0][0x388] ;  /* 0x0000e200ff027b82 */ /* 0x000e220000000a00 */
[----:B------:R-:W-:-:S07]  /*0110*/  HFMA2 R6, -RZ, RZ, 0, 5.9604644775390625e-08 ;  /* 0x00000001ff067431 */ /* 0x000fce00000001ff */
[----:B------:R-:W1:Y:S01]  /*0120*/  LDC.64 R4, c[0x0][0x390] ;  /* 0x0000e400ff047b82 */ /* 0x000e620000000a00 */
[----:B0-----:R-:W-:-:S05]  /*0130*/  IMAD.WIDE.U32 R2, R7, 0x4, R2 ;  /* 0x0000000407027825 */ /* 0x001fca00078e0002 */
[----:B------:R-:W-:Y:S04]  /*0140*/  STG.E desc[UR4][R2.64], R0 ;  /* 0x0000000002007986 */ /* 0x000fe8000c101904 */
[----:B-1----:R-:W-:Y:S01]  /*0150*/  STG.E.U8 desc[UR4][R4.64], R6 ;  /* 0x0000000604007986 */ /* 0x002fe2000c101104 */
[----:B------:R-:W-:Y:S05]  /*0160*/  EXIT ;  /* 0x000000000000794d */ /* 0x000fea0003800000 */
.L_x_19:
        /* <DEDUP_REMOVED lines=9> */
.L_x_49:


//--------------------- .text._Z10SuccToCopyPiS_i --------------------------
	.section	.text._Z10SuccToCopyPiS_i,"ax",@progbits
	.align	128
        .global         _Z10SuccToCopyPiS_i
        .type           _Z10SuccToCopyPiS_i,@function
        .size           _Z10SuccToCopyPiS_i,(.L_x_50 - _Z10SuccToCopyPiS_i)
        .other          _Z10SuccToCopyPiS_i,@"STO_CUDA_ENTRY STV_DEFAULT"
_Z10SuccToCopyPiS_i:
.text._Z10SuccToCopyPiS_i:
        /* <DEDUP_REMOVED lines=16> */
.L_x_20:
        /* <DEDUP_REMOVED lines=16> */
.L_x_50:


//--------------------- .text._Z15MarkOutputEdgesPiS_S_PjS0_i --------------------------
	.section	.text._Z15MarkOutputEdgesPiS_S_PjS0_i,"ax",@progbits
	.align	128
        .global         _Z15MarkOutputEdgesPiS_S_PjS0_i
        .type           _Z15MarkOutputEdgesPiS_S_PjS0_i,@function
        .size           _Z15MarkOutputEdgesPiS_S_PjS0_i,(.L_x_51 - _Z15MarkOutputEdgesPiS_S_PjS0_i)
        .other          _Z15MarkOutputEdgesPiS_S_PjS0_i,@"STO_CUDA_ENTRY STV_DEFAULT"
_Z15MarkOutputEdgesPiS_S_PjS0_i:
.text._Z15MarkOutputEdgesPiS_S_PjS0_i:
        /* <DEDUP_REMOVED lines=10> */
[----:B0-----:R-:W-:-:S05]  /*00a0*/  IMAD.WIDE.U32 R2, R7, 0x4, R2 ;  /* 0x0000000407027825 */ /* 0x001fca00078e0002 */
[----:B-1----:R-:W2:Y:S02]  /*00b0*/  LDG.E R9, desc[UR4][R2.64] ;  /* 0x0000000402097981 */ /* 0x002ea4000c1e1900 */
[----:B--2---:R-:W-:-:S13]  /*00c0*/  ISETP.GE.AND P0, PT, R9, RZ, PT ;  /* 0x000000ff0900720c */ /* 0x004fda0003f06270 */
[----:B------:R-:W-:Y:S05]  /*00d0*/  @!P0 EXIT ;  /* 0x000000000000894d */ /* 0x000fea0003800000 */
[----:B------:R-:W0:Y:S08]  /*00e0*/  LDC.64 R4, c[0x0][0x390] ;  /* 0x0000e400ff047b82 */ /* 0x000e300000000a00 */
[----:B------:R-:W1:Y:S01]  /*00f0*/  LDC.64 R2, c[0x0][0x388] ;  /* 0x0000e200ff027b82 */ /* 0x000e620000000a00 */
[----:B0-----:R-:W-:-:S06]  /*0100*/  IMAD.WIDE.U32 R4, R9, 0x4, R4 ;  /* 0x0000000409047825 */ /* 0x001fcc00078e0004 */
[----:B------:R-:W2:Y:S01]  /*0110*/  LDG.E R5, desc[UR4][R4.64] ;  /* 0x0000000404057981 */ /* 0x000ea2000c1e1900 */
[----:B-1----:R-:W-:-:S06]  /*0120*/  IMAD.WIDE.U32 R2, R7, 0x4, R2 ;  /* 0x0000000407027825 */ /* 0x002fcc00078e0002 */
[----:B------:R-:W2:Y:S02]  /*0130*/  LDG.E R2, desc[UR4][R2.64] ;  /* 0x0000000402027981 */ /* 0x000ea4000c1e1900 */
[----:B--2---:R-:W-:-:S13]  /*0140*/  ISETP.NE.AND P0, PT, R2, R5, PT ;  /* 0x000000050200720c */ /* 0x004fda0003f05270 */
[----:B------:R-:W-:Y:S05]  /*0150*/  @P0 EXIT ;  /* 0x000000000000094d */ /* 0x000fea0003800000 */
[----:B------:R-:W0:Y:S08]  /*0160*/  LDC.64 R2, c[0x0][0x3a0] ;  /* 0x0000e800ff027b82 */ /* 0x000e300000000a00 */
[----:B------:R-:W1:Y:S01]  /*0170*/  LDC.64 R4, c[0x0][0x398] ;  /* 0x0000e600ff047b82 */ /* 0x000e620000000a00 */
[----:B0-----:R-:W-:-:S06]  /*0180*/  IMAD.WIDE.U32 R2, R7, 0x4, R2 ;  /* 0x0000000407027825 */ /* 0x001fcc00078e0002 */
[----:B------:R-:W1:Y:S01]  /*0190*/  LDG.E R3, desc[UR4][R2.64] ;  /* 0x0000000402037981 */ /* 0x000e62000c1e1900 */
[----:B------:R-:W-:Y:S02]  /*01a0*/  HFMA2 R7, -RZ, RZ, 0, 5.9604644775390625e-08 ;  /* 0x00000001ff077431 */ /* 0x000fe400000001ff */
[----:B-1----:R-:W-:-:S05]  /*01b0*/  IMAD.WIDE.U32 R4, R3, 0x4, R4 ;  /* 0x0000000403047825 */ /* 0x002fca00078e0004 */
[----:B------:R-:W-:Y:S01]  /*01c0*/  STG.E desc[UR4][R4.64], R7 ;  /* 0x0000000704007986 */ /* 0x000fe2000c101904 */
[----:B------:R-:W-:Y:S05]  /*01d0*/  EXIT ;  /* 0x000000000000794d */ /* 0x000fea0003800000 */
.L_x_21:
        /* <DEDUP_REMOVED lines=10> */
.L_x_51:


//--------------------- .text._Z13MakePickArrayPiS_S_Pjii --------------------------
	.section	.text._Z13MakePickArrayPiS_S_Pjii,"ax",@progbits
	.align	128
        .global         _Z13MakePickArrayPiS_S_Pjii
        .type           _Z13MakePickArrayPiS_S_Pjii,@function
        .size           _Z13MakePickArrayPiS_S_Pjii,(.L_x_52 - _Z13MakePickArrayPiS_S_Pjii)
        .other          _Z13MakePickArrayPiS_S_Pjii,@"STO_CUDA_ENTRY STV_DEFAULT"
_Z13MakePickArrayPiS_S_Pjii:
.text._Z13MakePickArrayPiS_S_Pjii:
        /* <DEDUP_REMOVED lines=10> */
[----:B------:R-:W2:Y:S06]  /*00a0*/  LDCU UR4, c[0x0][0x3a0] ;  /* 0x00007400ff0477ac */ /* 0x000eac0008000800 */
[----:B------:R-:W3:Y:S01]  /*00b0*/  LDC.64 R6, c[0x0][0x388] ;  /* 0x0000e200ff067b82 */ /* 0x000ee20000000a00 */
[----:B0-----:R-:W-:-:S06]  /*00c0*/  IMAD.WIDE.U32 R2, R9, 0x4, R2 ;  /* 0x0000000409027825 */ /* 0x001fcc00078e0002 */
[----:B-1----:R-:W3:Y:S01]  /*00d0*/  LDG.E R3, desc[UR6][R2.64] ;  /* 0x0000000602037981 */ /* 0x002ee2000c1e1900 */
[----:B--2---:R-:W-:Y:S01]  /*00e0*/  UIADD3 UR4, UPT, UPT, UR4, -0x1, URZ ;  /* 0xffffffff04047890 */ /* 0x004fe2000fffe0ff */
[----:B---3--:R-:W-:-:S05]  /*00f0*/  IMAD.WIDE R6, R3, 0x4, R6 ;  /* 0x0000000403067825 */ /* 0x008fca00078e0206 */
[C---:B------:R-:W-:Y:S01]  /*0100*/  ISETP.GE.AND P0, PT, R3.reuse, UR4, PT ;  /* 0x0000000403007c0c */ /* 0x040fe2000bf06270 */
[----:B------:R-:W2:Y:S04]  /*0110*/  LDG.E R6, desc[UR6][R6.64] ;  /* 0x0000000606067981 */ /* 0x000ea8000c1e1900 */
[----:B------:R-:W0:Y:S08]  /*0120*/  LDCU UR4, c[0x0][0x3a4] ;  /* 0x00007480ff0477ac */ /* 0x000e300008000800 */
[----:B------:R-:W1:Y:S01]  /*0130*/  @!P0 LDC.64 R4, c[0x0][0x390] ;  /* 0x0000e400ff048b82 */ /* 0x000e620000000a00 */
[----:B0-----:R-:W-:Y:S01]  /*0140*/  MOV R0, UR4 ;  /* 0x0000000400007c02 */ /* 0x001fe20008000f00 */
[----:B-1----:R-:W-:-:S05]  /*0150*/  @!P0 IMAD.WIDE R4, R3, 0x4, R4 ;  /* 0x0000000403048825 */ /* 0x002fca00078e0204 */
[----:B------:R-:W3:Y:S01]  /*0160*/  @!P0 LDG.E R0, desc[UR6][R4.64+0x4] ;  /* 0x0000040604008981 */ /* 0x000ee2000c1e1900 */
[----:B--2---:R-:W-:-:S13]  /*0170*/  ISETP.NE.AND P0, PT, R3, R6, PT ;  /* 0x000000060300720c */ /* 0x004fda0003f05270 */
[----:B------:R-:W0:Y:S01]  /*0180*/  @P0 LDC.64 R2, c[0x0][0x380] ;  /* 0x0000e000ff020b82 */ /* 0x000e220000000a00 */
[----:B---3--:R-:W-:Y:S01]  /*0190*/  @P0 IADD3 R11, PT, PT, R0, -0x1, RZ ;  /* 0xffffffff000b0810 */ /* 0x008fe20007ffe0ff */
[----:B0-----:R-:W-:-:S05]  /*01a0*/  @P0 IMAD.WIDE.U32 R2, R9, 0x4, R2 ;  /* 0x0000000409020825 */ /* 0x001fca00078e0002 */
[----:B------:R0:W-:Y:S01]  /*01b0*/  @P0 STG.E desc[UR6][R2.64], R11 ;  /* 0x0000000b02000986 */ /* 0x0001e2000c101906 */
[----:B------:R-:W-:Y:S05]  /*01c0*/  @P0 EXIT ;  /* 0x000000000000094d */ /* 0x000fea0003800000 */
[----:B0-----:R-:W0:Y:S01]  /*01d0*/  LDC.64 R2, c[0x0][0x380] ;  /* 0x0000e000ff027b82 */ /* 0x001e220000000a00 */
[----:B------:R-:W-:Y:S01]  /*01e0*/  MOV R5, 0xffffffff ;  /* 0xffffffff00057802 */ /* 0x000fe20000000f00 */
[----:B0-----:R-:W-:-:S05]  /*01f0*/  IMAD.WIDE.U32 R2, R9, 0x4, R2 ;  /* 0x0000000409027825 */ /* 0x001fca00078e0002 */
[----:B------:R-:W-:Y:S01]  /*0200*/  STG.E desc[UR6][R2.64], R5 ;  /* 0x0000000502007986 */ /* 0x000fe2000c101906 */
[----:B------:R-:W-:Y:S05]  /*0210*/  EXIT ;  /* 0x000000000000794d */ /* 0x000fea0003800000 */
.L_x_22:
        /* <DEDUP_REMOVED lines=14> */
.L_x_52:


//--------------------- .text._Z12RemoveCyclesPii --------------------------
	.section	.text._Z12RemoveCyclesPii,"ax",@progbits
	.align	128
        .global         _Z12RemoveCyclesPii
        .type           _Z12RemoveCyclesPii,@function
        .size           _Z12RemoveCyclesPii,(.L_x_53 - _Z12RemoveCyclesPii)
        .other          _Z12RemoveCyclesPii,@"STO_CUDA_ENTRY STV_DEFAULT"
_Z12RemoveCyclesPii:
.text._Z12RemoveCyclesPii:
        /* <DEDUP_REMOVED lines=12> */
[----:B--2---:R-:W-:-:S05]  /*00c0*/  IMAD.WIDE R4, R9, 0x4, R4 ;  /* 0x0000000409047825 */ /* 0x004fca00078e0204 */
[----:B------:R-:W2:Y:S02]  /*00d0*/  LDG.E R0, desc[UR4][R4.64] ;  /* 0x0000000404007981 */ /* 0x000ea4000c1e1900 */
[----:B--2---:R-:W-:-:S13]  /*00e0*/  ISETP.NE.AND P0, PT, R7, R0, PT ;  /* 0x000000000700720c */ /* 0x004fda0003f05270 */
[----:B------:R-:W-:Y:S05]  /*00f0*/  @P0 EXIT ;  /* 0x000000000000094d */ /* 0x000fea0003800000 */
[----:B------:R-:W-:-:S13]  /*0100*/  ISETP.GE.U32.AND P0, PT, R7, R9, PT ;  /* 0x000000090700720c */ /* 0x000fda0003f06070 */
[----:B------:R0:W-:Y:S01]  /*0110*/  @!P0 STG.E desc[UR4][R2.64], R7 ;  /* 0x0000000702008986 */ /* 0x0001e2000c101904 */
[----:B------:R-:W-:Y:S05]  /*0120*/  @!P0 EXIT ;  /* 0x000000000000894d */ /* 0x000fea0003800000 */
[----:B------:R-:W-:Y:S01]  /*0130*/  STG.E desc[UR4][R4.64], R9 ;  /* 0x0000000904007986 */ /* 0x000fe2000c101904 */
[----:B------:R-:W-:Y:S05]  /*0140*/  EXIT ;  /* 0x000000000000794d */ /* 0x000fea0003800000 */
.L_x_23:
        /* <DEDUP_REMOVED lines=11> */
.L_x_53:


//--------------------- .text._Z17MakeSucessorArrayPiS_S_ii --------------------------
	.section	.text._Z17MakeSucessorArrayPiS_S_ii,"ax",@progbits
	.align	128
        .global         _Z17MakeSucessorArrayPiS_S_ii
        .type           _Z17MakeSucessorArrayPiS_S_ii,@function
        .size           _Z17MakeSucessorArrayPiS_S_ii,(.L_x_33 - _Z17MakeSucessorArrayPiS_S_ii)
        .other          _Z17MakeSucessorArrayPiS_S_ii,@"STO_CUDA_ENTRY STV_DEFAULT"
_Z17MakeSucessorArrayPiS_S_ii:
.text._Z17MakeSucessorArrayPiS_S_ii:
        /* <DEDUP_REMOVED lines=8> */
[----:B------:R-:W0:Y:S01]  /*0080*/  LDCU UR8, c[0x0][0x39c] ;  /* 0x00007380ff0877ac */ /* 0x000e220008000800 */
[----:B------:R-:W-:Y:S01]  /*0090*/  BSSY.RECONVERGENT B0, `(.L_x_24) ;  /* 0x0000009000007945 */ /* 0x000fe20003800200 */
[----:B------:R-:W-:Y:S01]  /*00a0*/  UIADD3 UR4, UPT, UPT, UR5, -0x1, URZ ;  /* 0xffffffff05047890 */ /* 0x000fe2000fffe0ff */
[----:B------:R-:W1:Y:S05]  /*00b0*/  LDCU.64 UR6, c[0x0][0x358] ;  /* 0x00006b00ff0677ac */ /* 0x000e6a0008000a00 */
[----:B------:R-:W-:Y:S01]  /*00c0*/  ISETP.GE.U32.AND P0, PT, R2, UR4, PT ;  /* 0x0000000402007c0c */ /* 0x000fe2000bf06070 */
[----:B0-----:R-:W-:-:S12]  /*00d0*/  IMAD.U32 R3, RZ, RZ, UR8 ;  /* 0x00000008ff037e24 */ /* 0x001fd8000f8e00ff */
[----:B-1----:R-:W-:Y:S05]  /*00e0*/  @P0 BRA `(.L_x_25) ;  /* 0x00000000000c0947 */ /* 0x002fea0003800000 */
[----:B------:R-:W0:Y:S02]  /*00f0*/  LDC.64 R4, c[0x0][0x388] ;  /* 0x0000e200ff047b82 */ /* 0x000e240000000a00 */
[----:B0-----:R-:W-:-:S05]  /*0100*/  IMAD.WIDE.U32 R4, R2, 0x4, R4 ;  /* 0x0000000402047825 */ /* 0x001fca00078e0004 */
[----:B------:R0:W5:Y:S02]  /*0110*/  LDG.E R3, desc[UR6][R4.64+0x4] ;  /* 0x0000040604037981 */ /* 0x000164000c1e1900 */
.L_x_25:
[----:B------:R-:W-:Y:S05]  /*0120*/  BSYNC.RECONVERGENT B0 ;  /* 0x0000000000007941 */ /* 0x000fea0003800200 */
.L_x_24:
[----:B------:R-:W-:-:S07]  /*0130*/  MOV R0, 0x150 ;  /* 0x0000015000007802 */ /* 0x000fce0000000f00 */
[----:B0----5:R-:W-:Y:S05]  /*0140*/  CALL.REL.NOINC `($_Z17MakeSucessorArrayPiS_S_ii$__internal_accurate_pow) ;  /* 0x0000000000307944 */ /* 0x021fea0003c00000 */
[----:B------:R-:W0:Y:S08]  /*0150*/  LDC.64 R6, c[0x0][0x390] ;  /* 0x0000e400ff067b82 */ /* 0x000e300000000a00 */
[----:B------:R-:W1:Y:S01]  /*0160*/  LDC.64 R8, c[0x0][0x380] ;  /* 0x0000e000ff087b82 */ /* 0x000e620000000a00 */
[----:B0-----:R-:W-:-:S06]  /*0170*/  IMAD.WIDE R6, R3, 0x4, R6 ;  /* 0x0000000403067825 */ /* 0x001fcc00078e0206 */
[----:B------:R-:W2:Y:S01]  /*0180*/  LDG.E R7, desc[UR6][R6.64+-0x4] ;  /* 0xfffffc0606077981 */ /* 0x000ea2000c1e1900 */
[----:B------:R-:W-:Y:S02]  /*0190*/  IMAD.MOV.U32 R4, RZ, RZ, R10 ;  /* 0x000000ffff047224 */ /* 0x000fe400078e000a */
[----:B------:R-:W-:Y:S02]  /*01a0*/  IMAD.MOV.U32 R5, RZ, RZ, R11 ;  /* 0x000000ffff057224 */ /* 0x000fe400078e000b */
[----:B-1----:R-:W-:-:S04]  /*01b0*/  IMAD.WIDE.U32 R2, R2, 0x4, R8 ;  /* 0x0000000402027825 */ /* 0x002fc800078e0008 */
[----:B------:R-:W-:-:S10]  /*01c0*/  DADD R4, R4, -1 ;  /* 0xbff0000004047429 */ /* 0x000fd40000000000 */
[----:B------:R-:W2:Y:S02]  /*01d0*/  F2I.F64.TRUNC R4, R4 ;  /* 0x0000000400047311 */ /* 0x000ea4000030d100 */
[----:B--2---:R-:W-:-:S05]  /*01e0*/  LOP3.LUT R9, R4, R7, RZ, 0xc0, !PT ;  /* 0x0000000704097212 */ /* 0x004fca00078ec0ff */
[----:B------:R-:W-:Y:S01]  /*01f0*/  STG.E desc[UR6][R2.64], R9 ;  /* 0x0000000902007986 */ /* 0x000fe2000c101906 */
[----:B------:R-:W-:Y:S05]  /*0200*/  EXIT ;  /* 0x000000000000794d */ /* 0x000fea0003800000 */
        .type           $_Z17MakeSucessorArrayPiS_S_ii$__internal_accurate_pow,@function
        .size           $_Z17MakeSucessorArrayPiS_S_ii$__internal_accurate_pow,(.L_x_33 - $_Z17MakeSucessorArrayPiS_S_ii$__internal_accurate_pow)
$_Z17MakeSucessorArrayPiS_S_ii$__internal_accurate_pow:
[----:B------:R-:W0:Y:S01]  /*0210*/  MUFU.RCP64H R7, 2 ;  /* 0x4000000000077908 */ /* 0x000e220000001800 */
[----:B------:R-:W-:Y:S01]  /*0220*/  MOV R4, 0x0 ;  /* 0x0000000000047802 */ /* 0x000fe20000000f00 */
[----:B------:R-:W-:Y:S01]  /*0230*/  IMAD.MOV.U32 R5, RZ, RZ, 0x40000000 ;  /* 0x40000000ff057424 */ /* 0x000fe200078e00ff */
[----:B------:R-:W-:Y:S01]  /*0240*/  MOV R10, 0x41ad3b5a ;  /* 0x41ad3b5a000a7802 */ /* 0x000fe20000000f00 */
[----:B------:R-:W-:Y:S01]  /*0250*/  IMAD.MOV.U32 R6, RZ, RZ, RZ ;  /* 0x000000ffff067224 */ /* 0x000fe200078e00ff */
[----:B------:R-:W-:Y:S01]  /*0260*/  UMOV UR4, 0x7d2cafe2 ;  /* 0x7d2cafe200047882 */ /* 0x000fe20000000000 */
[----:B------:R-:W-:Y:S01]  /*0270*/  IMAD.MOV.U32 R11, RZ, RZ, 0x3ed0f5d2 ;  /* 0x3ed0f5d2ff0b7424 */ /* 0x000fe200078e00ff */
[----:B------:R-:W-:-:S03]  /*0280*/  UMOV UR5, 0x3eb0f5ff ;  /* 0x3eb0f5ff00057882 */ /* 0x000fc60000000000 */
        /* <DEDUP_REMOVED lines=23> */
[----:B------:R-:W-:Y:S01]  /*0400*/  VIADD R21, R7, 0x100000 ;  /* 0x0010000007157836 */ /* 0x000fe20000000000 */
[----:B------:R-:W-:Y:S02]  /*0410*/  MOV R20, R6 ;  /* 0x0000000600147202 */ /* 0x000fe40000000f00 */
        /* <DEDUP_REMOVED lines=43> */
[----:B------:R-:W-:Y:S01]  /*06d0*/  DADD R8, R10, R8 ;  /* 0x000000000a087229 */ /* 0x000fe20000000008 */
[----:B------:R-:W-:Y:S01]  /*06e0*/  IMAD.MOV.U32 R10, RZ, RZ, 0x3b39803f ;  /* 0x3b39803fff0a7424 */ /* 0x000fe200078e00ff */
[----:B------:R-:W-:-:S04]  /*06f0*/  MOV R11, 0x3c7abc9e ;  /* 0x3c7abc9e000b7802 */ /* 0x000fc80000000f00 */
        /* <DEDUP_REMOVED lines=11> */
[----:B------:R-:W-:Y:S02]  /*07b0*/  IMAD.MOV.U32 R10, RZ, RZ, 0x652b82fe ;  /* 0x652b82feff0a7424 */ /* 0x000fe400078e00ff */
[----:B------:R-:W-:-:S05]  /*07c0*/  IMAD.MOV.U32 R11, RZ, RZ, 0x3ff71547 ;  /* 0x3ff71547ff0b7424 */ /* 0x000fca00078e00ff */
        /* <DEDUP_REMOVED lines=9> */
[----:B------:R-:W-:Y:S01]  /*0860*/  MOV R14, 0xfca213ea ;  /* 0xfca213ea000e7802 */ /* 0x000fe20000000f00 */
[----:B------:R-:W-:Y:S01]  /*0870*/  IMAD.MOV.U32 R15, RZ, RZ, 0x3e928af3 ;  /* 0x3e928af3ff0f7424 */ /* 0x000fe200078e00ff */
[----:B------:R-:W-:-:S05]  /*0880*/  UMOV UR5, 0x3e5ade15 ;  /* 0x3e5ade1500057882 */ /* 0x000fca0000000000 */
        /* <DEDUP_REMOVED lines=27> */
[----:B------:R-:W-:Y:S01]  /*0a40*/  IMAD R13, R10, 0x100000, R5 ;  /* 0x001000000a0d7824 */ /* 0x000fe200078e0205 */
[----:B------:R-:W-:Y:S01]  /*0a50*/  MOV R12, R4 ;  /* 0x00000004000c7202 */ /* 0x000fe20000000f00 */
        /* <DEDUP_REMOVED lines=14> */
.L_x_26:
[----:B------:R-:W-:Y:S01]  /*0b40*/  DFMA R6, R6, R12, R12 ;  /* 0x0000000c0606722b */ /* 0x000fe2000000000c */
[----:B------:R-:W-:Y:S01]  /*0b50*/  IMAD.MOV.U32 R4, RZ, RZ, R0 ;  /* 0x000000ffff047224 */ /* 0x000fe200078e0000 */
[----:B------:R-:W-:Y:S01]  /*0b60*/  DSETP.NEU.AND P0, PT, |R12|, +INF , PT ;  /* 0x7ff000000c00742a */ /* 0x000fe20003f0d200 */
[----:B------:R-:W-:-:S07]  /*0b70*/  MOV R5, 0x0 ;  /* 0x0000000000057802 */ /* 0x000fce0000000f00 */
[----:B------:R-:W-:Y:S02]  /*0b80*/  FSEL R10, R12, R6, !P0 ;  /* 0x000000060c0a7208 */ /* 0x000fe40004000000 */
[----:B------:R-:W-:Y:S01]  /*0b90*/  FSEL R11, R13, R7, !P0 ;  /* 0x000000070d0b7208 */ /* 0x000fe20004000000 */
[----:B------:R-:W-:Y:S06]  /*0ba0*/  RET.REL.NODEC R4 `(_Z17MakeSucessorArrayPiS_S_ii) ;  /* 0xfffffff404147950 */ /* 0x000fec0003c3ffff */
.L_x_27:
        /* <DEDUP_REMOVED lines=13> */
.L_x_33:


//--------------------- .text._Z10MakeFlag_3PjPii --------------------------
	.section	.text._Z10MakeFlag_3PjPii,"ax",@progbits
	.align	128
        .global         _Z10MakeFlag_3PjPii
        .type           _Z10MakeFlag_3PjPii,@function
        .size           _Z10MakeFlag_3PjPii,(.L_x_55 - _Z10MakeFlag_3PjPii)
        .other          _Z10MakeFlag_3PjPii,@"STO_CUDA_ENTRY STV_DEFAULT"
_Z10MakeFlag_3PjPii:
.text._Z10MakeFlag_3PjPii:
        /* <DEDUP_REMOVED lines=17> */
.L_x_28:
        /* <DEDUP_REMOVED lines=15> */
.L_x_55:


//--------------------- .text._Z10ClearArrayPji   --------------------------
	.section	.text._Z10ClearArrayPji,"ax",@progbits
	.align	128
        .global         _Z10ClearArrayPji
        .type           _Z10ClearArrayPji,@function
        .size           _Z10ClearArrayPji,(.L_x_56 - _Z10ClearArrayPji)
        .other          _Z10ClearArrayPji,@"STO_CUDA_ENTRY STV_DEFAULT"
_Z10ClearArrayPji:
.text._Z10ClearArrayPji:
        /* <DEDUP_REMOVED lines=11> */
[----:B-1----:R-:W-:Y:S01]  /*00b0*/  STG.E desc[UR4][R2.64], RZ ;  /* 0x000000ff02007986 */ /* 0x002fe2000c101904 */
[----:B------:R-:W-:Y:S05]  /*00c0*/  EXIT ;  /* 0x000000000000794d */ /* 0x000fea0003800000 */
.L_x_29:
        /* <DEDUP_REMOVED lines=11> */
.L_x_56:


//--------------------- .text._Z14AppendKernel_1PiS_S_i --------------------------
	.section	.text._Z14AppendKernel_1PiS_S_i,"ax",@progbits
	.align	128
        .global         _Z14AppendKernel_1PiS_S_i
        .type           _Z14AppendKernel_1PiS_S_i,@function
        .size           _Z14AppendKernel_1PiS_S_i,(.L_x_57 - _Z14AppendKernel_1PiS_S_i)
        .other          _Z14AppendKernel_1PiS_S_i,@"STO_CUDA_ENTRY STV_DEFAULT"
_Z14AppendKernel_1PiS_S_i:
.text._Z14AppendKernel_1PiS_S_i:
        /* <DEDUP_REMOVED lines=13> */
[----:B-1----:R-:W4:Y:S01]  /*00d0*/  LDG.E R2, desc[UR4][R2.64] ;  /* 0x0000000402027981 */ /* 0x002f22000c1e1900 */
[----:B--2---:R-:W-:-:S06]  /*00e0*/  IMAD.WIDE.U32 R4, R9, 0x4, R4 ;  /* 0x0000000409047825 */ /* 0x004fcc00078e0004 */
[----:B------:R-:W2:Y:S01]  /*00f0*/  LDG.E R5, desc[UR4][R4.64] ;  /* 0x0000000404057981 */ /* 0x000ea2000c1e1900 */
[----:B---3--:R-:W-:Y:S01]  /*0100*/  IMAD.WIDE.U32 R6, R9, 0x4, R6 ;  /* 0x0000000409067825 */ /* 0x008fe200078e0006 */
[----:B----4-:R-:W-:-:S04]  /*0110*/  SHF.L.U32 R0, R2, 0x16, RZ ;  /* 0x0000001602007819 */ /* 0x010fc800000006ff */
[----:B--2---:R-:W-:-:S05]  /*0120*/  LOP3.LUT R9, R0, R5, RZ, 0xfc, !PT ;  /* 0x0000000500097212 */ /* 0x004fca00078efcff */
[----:B------:R-:W-:Y:S01]  /*0130*/  STG.E desc[UR4][R6.64], R9 ;  /* 0x0000000906007986 */ /* 0x000fe2000c101904 */
[----:B------:R-:W-:Y:S05]  /*0140*/  EXIT ;  /* 0x000000000000794d */ /* 0x000fea0003800000 */
.L_x_30:
        /* <DEDUP_REMOVED lines=11> */
.L_x_57:


//--------------------- .nv.shared.reserved.0     --------------------------
	.section	.nv.shared.reserved.0,"aw",@nobits
	.weak		__nv_reservedSMEM_offset_0_alias
	.size		__nv_reservedSMEM_offset_0_alias, 0, 64
	.other		__nv_reservedSMEM_offset_0_alias,@"STO_CUDA_RESERVED_SHARED STV_DEFAULT"
__nv_reservedSMEM_offset_0_alias:
	.zero		0
	.zero		64


//--------------------- .nv.constant0._Z14MakeVertexListPiS_Pji --------------------------
	.section	.nv.constant0._Z14MakeVertexListPiS_Pji,"a",@progbits
	.sectionflags	@""
	.align	4
.nv.constant0._Z14MakeVertexListPiS_Pji:
	.zero		924


//--------------------- .nv.constant0._Z21MakeFlagForVertexListPiPji --------------------------
	.section	.nv.constant0._Z21MakeFlagForVertexListPiPji,"a",@progbits
	.sectionflags	@""
	.align	4
.nv.constant0._Z21MakeFlagForVertexListPiPji:
	.zero		916


//--------------------- .nv.constant0._Z11CopyEdgeMapPjS_i --------------------------
	.section	.nv.constant0._Z11CopyEdgeMapPjS_i,"a",@progbits
	.sectionflags	@""
	.align	4
.nv.constant0._Z11CopyEdgeMapPjS_i:
	.zero		916


//--------------------- .nv.constant0._Z15CompactEdgeListPiS_PjS0_S0_S0_PyS_S1_S0_S_S_ --------------------------
	.section	.nv.constant0._Z15CompactEdgeListPiS_PjS0_S0_S0_PyS_S1_S0_S_S_,"a",@progbits
	.sectionflags	@""
	.align	4
.nv.constant0._Z15CompactEdgeListPiS_PjS0_S0_S0_PyS_S1_S0_S_S_:
	.zero		992


//--------------------- .nv.constant0._Z11MarkEdgesUVPjPyS_i --------------------------
	.section	.nv.constant0._Z11MarkEdgesUVPjPyS_i,"a",@progbits
	.sectionflags	@""
	.align	4
.nv.constant0._Z11MarkEdgesUVPjPyS_i:
	.zero		924


//--------------------- .nv.constant0._Z29AppendForDuplicateEdgeRemovalPyPiPjS0_S1_i --------------------------
	.section	.nv.constant0._Z29AppendForDuplicateEdgeRemovalPyPiPjS0_S1_i,"a",@progbits
	.sectionflags	@""
	.align	4
.nv.constant0._Z29AppendForDuplicateEdgeRemovalPyPiPjS0_S1_i:
	.zero		940


//--------------------- .nv.constant0._Z17CopyEdgeArrayBackPiPji --------------------------
	.section	.nv.constant0._Z17CopyEdgeArrayBackPiPji,"a",@progbits
	.sectionflags	@""
	.align	4
.nv.constant0._Z17CopyEdgeArrayBackPiPji:
	.zero		916


//--------------------- .nv.constant0._Z15RemoveSelfEdgesPiPjS0_PyS0_i --------------------------
	.section	.nv.constant0._Z15RemoveSelfEdgesPiPjS0_PyS0_i,"a",@progbits
	.sectionflags	@""
	.align	4
.nv.constant0._Z15RemoveSelfEdgesPiPjS0_PyS0_i:
	.zero		940


//--------------------- .nv.constant0._Z13CopyEdgeArrayPiPji --------------------------
	.section	.nv.constant0._Z13CopyEdgeArrayPiPji,"a",@progbits
	.sectionflags	@""
	.align	4
.nv.constant0._Z13CopyEdgeArrayPiPji:
	.zero		916


//--------------------- .nv.constant0._Z15MakeFlagForUIdsPjPii --------------------------
	.section	.nv.constant0._Z15MakeFlagForUIdsPjPii,"a",@progbits
	.sectionflags	@""
	.align	4
.nv.constant0._Z15MakeFlagForUIdsPjPii:
	.zero		916


//--------------------- .nv.constant0._Z15MakeFlagForScanPjPyi --------------------------
	.section	.nv.constant0._Z15MakeFlagForScanPjPyi,"a",@progbits
	.sectionflags	@""
	.align	4
.nv.constant0._Z15MakeFlagForScanPjPyi:
	.zero		916


//--------------------- .nv.constant0._Z26CopySuperVertexIDPerVertexPjS_i --------------------------
	.section	.nv.constant0._Z26CopySuperVertexIDPerVertexPjS_i,"a",@progbits
	.sectionflags	@""
	.align	4
.nv.constant0._Z26CopySuperVertexIDPerVertexPjS_i:
	.zero		916


//--------------------- .nv.constant0._Z26MakeSuperVertexIDPerVertexPjPyS_i --------------------------
	.section	.nv.constant0._Z26MakeSuperVertexIDPerVertexPjPyS_i,"a",@progbits
	.sectionflags	@""
	.align	4
.nv.constant0._Z26MakeSuperVertexIDPerVertexPjPyS_i:
	.zero		924


//--------------------- .nv.constant0._Z23AppendVertexIDsForSplitPyPii --------------------------
	.section	.nv.constant0._Z23AppendVertexIDsForSplitPyPii,"a",@progbits
	.sectionflags	@""
	.align	4
.nv.constant0._Z23AppendVertexIDsForSplitPyPii:
	.zero		916


//--------------------- .nv.constant0._Z10CopyToSuccPiS_i --------------------------
	.section	.nv.constant0._Z10CopyToSuccPiS_i,"a",@progbits
	.sectionflags	@""
	.align	4
.nv.constant0._Z10CopyToSuccPiS_i:
	.zero		916


//--------------------- .nv.constant0._Z25PropagateRepresentativeIDPiS_Pbi --------------------------
	.section	.nv.constant0._Z25PropagateRepresentativeIDPiS_Pbi,"a",@progbits
	.sectionflags	@""
	.align	4
.nv.constant0._Z25PropagateRepresentativeIDPiS_Pbi:
	.zero		924


//--------------------- .nv.constant0._Z10SuccToCopyPiS_i --------------------------
	.section	.nv.constant0._Z10SuccToCopyPiS_i,"a",@progbits
	.sectionflags	@""
	.align	4
.nv.constant0._Z10SuccToCopyPiS_i:
	.zero		916


//--------------------- .nv.constant0._Z15MarkOutputEdgesPiS_S_PjS0_i --------------------------
	.section	.nv.constant0._Z15MarkOutputEdgesPiS_S_PjS0_i,"a",@progbits
	.sectionflags	@""
	.align	4
.nv.constant0._Z15MarkOutputEdgesPiS_S_PjS0_i:
	.zero		940


//--------------------- .nv.constant0._Z13MakePickArrayPiS_S_Pjii --------------------------
	.section	.nv.constant0._Z13MakePickArrayPiS_S_Pjii,"a",@progbits
	.sectionflags	@""
	.align	4
.nv.constant0._Z13MakePickArrayPiS_S_Pjii:
	.zero		936


//--------------------- .nv.constant0._Z12RemoveCyclesPii --------------------------
	.section	.nv.constant0._Z12RemoveCyclesPii,"a",@progbits
	.sectionflags	@""
	.align	4
.nv.constant0._Z12RemoveCyclesPii:
	.zero		908


//--------------------- .nv.constant0._Z17MakeSucessorArrayPiS_S_ii --------------------------
	.section	.nv.constant0._Z17MakeSucessorArrayPiS_S_ii,"a",@progbits
	.sectionflags	@""
	.align	4
.nv.constant0._Z17MakeSucessorArrayPiS_S_ii:
	.zero		928


//--------------------- .nv.constant0._Z10MakeFlag_3PjPii --------------------------
	.section	.nv.constant0._Z10MakeFlag_3PjPii,"a",@progbits
	.sectionflags	@""
	.align	4
.nv.constant0._Z10MakeFlag_3PjPii:
	.zero		916


//--------------------- .nv.constant0._Z10ClearArrayPji --------------------------
	.section	.nv.constant0._Z10ClearArrayPji,"a",@progbits
	.sectionflags	@""
	.align	4
.nv.constant0._Z10ClearArrayPji:
	.zero		908


//--------------------- .nv.constant0._Z14AppendKernel_1PiS_S_i --------------------------
	.section	.nv.constant0._Z14AppendKernel_1PiS_S_i,"a",@progbits
	.sectionflags	@""
	.align	4
.nv.constant0._Z14AppendKernel_1PiS_S_i:
	.zero		924


//--------------------- SYMBOLS --------------------------

	.type		.nv.reservedSmem.offset0,@object
	.size		.nv.reservedSmem.offset0,0x4
